//
// Generated by NVIDIA NVVM Compiler
//
// Compiler Build ID: CL-36424714
// Cuda compilation tools, release 13.0, V13.0.88
// Based on NVVM 20.0.0
//

.version 9.0
.target sm_100
.address_size 64

	// .globl	_Z22optimized_tiled_matmulPKfS0_PfS0_iii
// _ZZ22optimized_tiled_matmulPKfS0_PfS0_iiiE4sh_A has been demoted
// _ZZ20tiled_mat_mul_kernelPfS_S_S_iiiE4sh_A has been demoted
// _ZZ20tiled_mat_mul_kernelPfS_S_S_iiiE4sh_B has been demoted
// _ZZ24matrixMultiply_broadcastPKfS0_PfS0_iiiE2As has been demoted
// _ZZ24matrixMultiply_broadcastPKfS0_PfS0_iiiE2Bs has been demoted

.visible .entry _Z22optimized_tiled_matmulPKfS0_PfS0_iii(
	.param .u64 .ptr .align 1 _Z22optimized_tiled_matmulPKfS0_PfS0_iii_param_0,
	.param .u64 .ptr .align 1 _Z22optimized_tiled_matmulPKfS0_PfS0_iii_param_1,
	.param .u64 .ptr .align 1 _Z22optimized_tiled_matmulPKfS0_PfS0_iii_param_2,
	.param .u64 .ptr .align 1 _Z22optimized_tiled_matmulPKfS0_PfS0_iii_param_3,
	.param .u32 _Z22optimized_tiled_matmulPKfS0_PfS0_iii_param_4,
	.param .u32 _Z22optimized_tiled_matmulPKfS0_PfS0_iii_param_5,
	.param .u32 _Z22optimized_tiled_matmulPKfS0_PfS0_iii_param_6
)
{
	.reg .pred 	%p<21>;
	.reg .b32 	%r<53>;
	.reg .b32 	%f<84>;
	.reg .b64 	%rd<19>;
	// demoted variable
	.shared .align 4 .b8 _ZZ22optimized_tiled_matmulPKfS0_PfS0_iiiE4sh_A[1024];
	ld.param.u64 	%rd4, [_Z22optimized_tiled_matmulPKfS0_PfS0_iii_param_0];
	ld.param.u64 	%rd2, [_Z22optimized_tiled_matmulPKfS0_PfS0_iii_param_2];
	ld.param.u64 	%rd3, [_Z22optimized_tiled_matmulPKfS0_PfS0_iii_param_3];
	ld.param.u32 	%r13, [_Z22optimized_tiled_matmulPKfS0_PfS0_iii_param_4];
	ld.param.u32 	%r14, [_Z22optimized_tiled_matmulPKfS0_PfS0_iii_param_5];
	ld.param.u32 	%r15, [_Z22optimized_tiled_matmulPKfS0_PfS0_iii_param_6];
	cvta.to.global.u64 	%rd1, %rd4;
	mov.u32 	%r16, %ctaid.y;
	mov.u32 	%r17, %ctaid.x;
	mov.u32 	%r1, %tid.y;
	mov.u32 	%r2, %tid.x;
	shl.b32 	%r18, %r16, 4;
	add.s32 	%r3, %r18, %r1;
	shl.b32 	%r19, %r17, 4;
	add.s32 	%r4, %r19, %r2;
	cvt.rn.f32.s32 	%f9, %r14;
	mul.f32 	%f10, %f9, 0f3D800000;
	cvt.rpi.f32.f32 	%f1, %f10;
	setp.leu.f32 	%p1, %f1, 0f00000000;
	mov.f32 	%f83, 0f00000000;
	@%p1 bra 	$L__BB0_14;
	mul.lo.s32 	%r5, %r14, %r3;
	shl.b32 	%r21, %r1, 6;
	mov.u32 	%r22, _ZZ22optimized_tiled_matmulPKfS0_PfS0_iiiE4sh_A;
	add.s32 	%r23, %r22, %r21;
	shl.b32 	%r24, %r2, 2;
	add.s32 	%r6, %r23, %r24;
	mov.f32 	%f83, 0f00000000;
	mov.b32 	%r52, 0;
$L__BB0_2:
	.pragma "nounroll";
	setp.ge.s32 	%p2, %r3, %r13;
	shl.b32 	%r25, %r52, 4;
	add.s32 	%r26, %r25, %r2;
	setp.ge.s32 	%p3, %r26, %r14;
	or.pred  	%p4, %p2, %p3;
	@%p4 bra 	$L__BB0_4;
	add.s32 	%r27, %r26, %r5;
	shr.s32 	%r28, %r27, 31;
	shr.u32 	%r29, %r28, 30;
	add.s32 	%r30, %r27, %r29;
	shr.s32 	%r31, %r30, 2;
	mul.wide.s32 	%rd5, %r31, 16;
	add.s64 	%rd6, %rd1, %rd5;
	ld.global.nc.f32 	%f12, [%rd6];
	st.shared.f32 	[%r6], %f12;
$L__BB0_4:
	bar.sync 	0;
	add.f32 	%f13, %f83, 0f7FC00000;
	add.f32 	%f14, %f13, 0f7FC00000;
	add.f32 	%f15, %f14, 0f7FC00000;
	add.f32 	%f16, %f15, 0f7FC00000;
	add.f32 	%f17, %f16, 0f7FC00000;
	add.f32 	%f18, %f17, 0f7FC00000;
	add.f32 	%f19, %f18, 0f7FC00000;
	add.f32 	%f20, %f19, 0f7FC00000;
	add.f32 	%f21, %f20, 0f7FC00000;
	add.f32 	%f22, %f21, 0f7FC00000;
	add.f32 	%f23, %f22, 0f7FC00000;
	add.f32 	%f24, %f23, 0f7FC00000;
	add.f32 	%f25, %f24, 0f7FC00000;
	add.f32 	%f26, %f25, 0f7FC00000;
	add.f32 	%f27, %f26, 0f7FC00000;
	add.f32 	%f83, %f27, 0f7FC00000;
	bar.sync 	0;
	add.s32 	%r32, %r52, 1;
	cvt.rn.f32.u32 	%f28, %r32;
	setp.leu.f32 	%p5, %f1, %f28;
	@%p5 bra 	$L__BB0_14;
	setp.ge.s32 	%p6, %r3, %r13;
	add.s32 	%r9, %r26, 16;
	setp.ge.s32 	%p7, %r9, %r14;
	or.pred  	%p8, %p6, %p7;
	@%p8 bra 	$L__BB0_7;
	add.s32 	%r33, %r9, %r5;
	shr.s32 	%r34, %r33, 31;
	shr.u32 	%r35, %r34, 30;
	add.s32 	%r36, %r33, %r35;
	shr.s32 	%r37, %r36, 2;
	mul.wide.s32 	%rd7, %r37, 16;
	add.s64 	%rd8, %rd1, %rd7;
	ld.global.nc.f32 	%f29, [%rd8];
	st.shared.f32 	[%r6], %f29;
$L__BB0_7:
	bar.sync 	0;
	add.f32 	%f30, %f83, 0f7FC00000;
	add.f32 	%f31, %f30, 0f7FC00000;
	add.f32 	%f32, %f31, 0f7FC00000;
	add.f32 	%f33, %f32, 0f7FC00000;
	add.f32 	%f34, %f33, 0f7FC00000;
	add.f32 	%f35, %f34, 0f7FC00000;
	add.f32 	%f36, %f35, 0f7FC00000;
	add.f32 	%f37, %f36, 0f7FC00000;
	add.f32 	%f38, %f37, 0f7FC00000;
	add.f32 	%f39, %f38, 0f7FC00000;
	add.f32 	%f40, %f39, 0f7FC00000;
	add.f32 	%f41, %f40, 0f7FC00000;
	add.f32 	%f42, %f41, 0f7FC00000;
	add.f32 	%f43, %f42, 0f7FC00000;
	add.f32 	%f44, %f43, 0f7FC00000;
	add.f32 	%f83, %f44, 0f7FC00000;
	bar.sync 	0;
	add.s32 	%r38, %r52, 2;
	cvt.rn.f32.u32 	%f45, %r38;
	setp.leu.f32 	%p9, %f1, %f45;
	@%p9 bra 	$L__BB0_14;
	setp.ge.s32 	%p10, %r3, %r13;
	add.s32 	%r10, %r26, 32;
	setp.ge.s32 	%p11, %r10, %r14;
	or.pred  	%p12, %p10, %p11;
	@%p12 bra 	$L__BB0_10;
	add.s32 	%r39, %r10, %r5;
	shr.s32 	%r40, %r39, 31;
	shr.u32 	%r41, %r40, 30;
	add.s32 	%r42, %r39, %r41;
	shr.s32 	%r43, %r42, 2;
	mul.wide.s32 	%rd9, %r43, 16;
	add.s64 	%rd10, %rd1, %rd9;
	ld.global.nc.f32 	%f46, [%rd10];
	st.shared.f32 	[%r6], %f46;
$L__BB0_10:
	bar.sync 	0;
	add.f32 	%f47, %f83, 0f7FC00000;
	add.f32 	%f48, %f47, 0f7FC00000;
	add.f32 	%f49, %f48, 0f7FC00000;
	add.f32 	%f50, %f49, 0f7FC00000;
	add.f32 	%f51, %f50, 0f7FC00000;
	add.f32 	%f52, %f51, 0f7FC00000;
	add.f32 	%f53, %f52, 0f7FC00000;
	add.f32 	%f54, %f53, 0f7FC00000;
	add.f32 	%f55, %f54, 0f7FC00000;
	add.f32 	%f56, %f55, 0f7FC00000;
	add.f32 	%f57, %f56, 0f7FC00000;
	add.f32 	%f58, %f57, 0f7FC00000;
	add.f32 	%f59, %f58, 0f7FC00000;
	add.f32 	%f60, %f59, 0f7FC00000;
	add.f32 	%f61, %f60, 0f7FC00000;
	add.f32 	%f83, %f61, 0f7FC00000;
	bar.sync 	0;
	add.s32 	%r44, %r52, 3;
	cvt.rn.f32.u32 	%f62, %r44;
	setp.leu.f32 	%p13, %f1, %f62;
	@%p13 bra 	$L__BB0_14;
	setp.ge.s32 	%p14, %r3, %r13;
	add.s32 	%r11, %r26, 48;
	setp.ge.s32 	%p15, %r11, %r14;
	or.pred  	%p16, %p14, %p15;
	@%p16 bra 	$L__BB0_13;
	add.s32 	%r45, %r11, %r5;
	shr.s32 	%r46, %r45, 31;
	shr.u32 	%r47, %r46, 30;
	add.s32 	%r48, %r45, %r47;
	shr.s32 	%r49, %r48, 2;
	mul.wide.s32 	%rd11, %r49, 16;
	add.s64 	%rd12, %rd1, %rd11;
	ld.global.nc.f32 	%f63, [%rd12];
	st.shared.f32 	[%r6], %f63;
$L__BB0_13:
	bar.sync 	0;
	add.f32 	%f64, %f83, 0f7FC00000;
	add.f32 	%f65, %f64, 0f7FC00000;
	add.f32 	%f66, %f65, 0f7FC00000;
	add.f32 	%f67, %f66, 0f7FC00000;
	add.f32 	%f68, %f67, 0f7FC00000;
	add.f32 	%f69, %f68, 0f7FC00000;
	add.f32 	%f70, %f69, 0f7FC00000;
	add.f32 	%f71, %f70, 0f7FC00000;
	add.f32 	%f72, %f71, 0f7FC00000;
	add.f32 	%f73, %f72, 0f7FC00000;
	add.f32 	%f74, %f73, 0f7FC00000;
	add.f32 	%f75, %f74, 0f7FC00000;
	add.f32 	%f76, %f75, 0f7FC00000;
	add.f32 	%f77, %f76, 0f7FC00000;
	add.f32 	%f78, %f77, 0f7FC00000;
	add.f32 	%f83, %f78, 0f7FC00000;
	bar.sync 	0;
	add.s32 	%r52, %r52, 4;
	cvt.rn.f32.u32 	%f79, %r52;
	setp.gt.f32 	%p17, %f1, %f79;
	@%p17 bra 	$L__BB0_2;
$L__BB0_14:
	setp.ge.s32 	%p18, %r3, %r13;
	setp.ge.s32 	%p19, %r4, %r15;
	or.pred  	%p20, %p18, %p19;
	@%p20 bra 	$L__BB0_16;
	cvta.to.global.u64 	%rd13, %rd3;
	mul.wide.u32 	%rd14, %r4, 4;
	add.s64 	%rd15, %rd13, %rd14;
	ld.global.nc.f32 	%f80, [%rd15];
	add.f32 	%f81, %f83, %f80;
	mad.lo.s32 	%r51, %r15, %r3, %r4;
	cvta.to.global.u64 	%rd16, %rd2;
	mul.wide.u32 	%rd17, %r51, 4;
	add.s64 	%rd18, %rd16, %rd17;
	st.global.f32 	[%rd18], %f81;
$L__BB0_16:
	ret;

}
	// .globl	_Z20tiled_mat_mul_kernelPfS_S_S_iii
.visible .entry _Z20tiled_mat_mul_kernelPfS_S_S_iii(
	.param .u64 .ptr .align 1 _Z20tiled_mat_mul_kernelPfS_S_S_iii_param_0,
	.param .u64 .ptr .align 1 _Z20tiled_mat_mul_kernelPfS_S_S_iii_param_1,
	.param .u64 .ptr .align 1 _Z20tiled_mat_mul_kernelPfS_S_S_iii_param_2,
	.param .u64 .ptr .align 1 _Z20tiled_mat_mul_kernelPfS_S_S_iii_param_3,
	.param .u32 _Z20tiled_mat_mul_kernelPfS_S_S_iii_param_4,
	.param .u32 _Z20tiled_mat_mul_kernelPfS_S_S_iii_param_5,
	.param .u32 _Z20tiled_mat_mul_kernelPfS_S_S_iii_param_6
)
{
	.reg .pred 	%p<12>;
	.reg .b32 	%r<34>;
	.reg .b32 	%f<69>;
	.reg .b64 	%rd<17>;
	// demoted variable
	.shared .align 4 .b8 _ZZ20tiled_mat_mul_kernelPfS_S_S_iiiE4sh_A[1024];
	// demoted variable
	.shared .align 4 .b8 _ZZ20tiled_mat_mul_kernelPfS_S_S_iiiE4sh_B[1024];
	ld.param.u64 	%rd3, [_Z20tiled_mat_mul_kernelPfS_S_S_iii_param_0];
	ld.param.u64 	%rd4, [_Z20tiled_mat_mul_kernelPfS_S_S_iii_param_1];
	ld.param.u64 	%rd5, [_Z20tiled_mat_mul_kernelPfS_S_S_iii_param_2];
	ld.param.u64 	%rd6, [_Z20tiled_mat_mul_kernelPfS_S_S_iii_param_3];
	ld.param.u32 	%r15, [_Z20tiled_mat_mul_kernelPfS_S_S_iii_param_4];
	ld.param.u32 	%r16, [_Z20tiled_mat_mul_kernelPfS_S_S_iii_param_5];
	ld.param.u32 	%r17, [_Z20tiled_mat_mul_kernelPfS_S_S_iii_param_6];
	mov.u32 	%r18, %ctaid.y;
	mov.u32 	%r19, %ctaid.x;
	mov.u32 	%r1, %tid.y;
	mov.u32 	%r2, %tid.x;
	shl.b32 	%r20, %r18, 4;
	add.s32 	%r3, %r20, %r1;
	shl.b32 	%r21, %r19, 4;
	add.s32 	%r4, %r21, %r2;
	cvt.rn.f32.s32 	%f10, %r16;
	mul.f32 	%f11, %f10, 0f3D800000;
	cvt.rpi.f32.f32 	%f1, %f11;
	setp.leu.f32 	%p1, %f1, 0f00000000;
	mov.f32 	%f68, 0f00000000;
	@%p1 bra 	$L__BB1_7;
	shl.b32 	%r23, %r1, 6;
	mov.u32 	%r24, _ZZ20tiled_mat_mul_kernelPfS_S_S_iiiE4sh_A;
	add.s32 	%r5, %r24, %r23;
	shl.b32 	%r25, %r2, 2;
	add.s32 	%r6, %r5, %r25;
	mul.lo.s32 	%r7, %r16, %r3;
	mov.u32 	%r26, _ZZ20tiled_mat_mul_kernelPfS_S_S_iiiE4sh_B;
	add.s32 	%r9, %r26, %r25;
	add.s32 	%r8, %r9, %r23;
	cvta.to.global.u64 	%rd1, %rd3;
	cvta.to.global.u64 	%rd2, %rd4;
	mov.f32 	%f68, 0f00000000;
	mov.b32 	%r33, 0;
$L__BB1_2:
	setp.ge.s32 	%p2, %r3, %r15;
	shl.b32 	%r11, %r33, 4;
	add.s32 	%r27, %r11, %r2;
	setp.ge.s32 	%p3, %r27, %r16;
	mov.f32 	%f66, 0f00000000;
	or.pred  	%p4, %p2, %p3;
	@%p4 bra 	$L__BB1_4;
	add.s32 	%r28, %r27, %r7;
	mul.wide.s32 	%rd7, %r28, 4;
	add.s64 	%rd8, %rd1, %rd7;
	ld.global.f32 	%f66, [%rd8];
$L__BB1_4:
	setp.ge.s32 	%p5, %r4, %r17;
	st.shared.f32 	[%r6], %f66;
	add.s32 	%r13, %r11, %r1;
	setp.ge.s32 	%p6, %r13, %r16;
	mov.f32 	%f67, 0f00000000;
	or.pred  	%p7, %p6, %p5;
	@%p7 bra 	$L__BB1_6;
	mad.lo.s32 	%r30, %r13, %r17, %r4;
	mul.wide.s32 	%rd9, %r30, 4;
	add.s64 	%rd10, %rd2, %rd9;
	ld.global.f32 	%f67, [%rd10];
$L__BB1_6:
	st.shared.f32 	[%r8], %f67;
	bar.sync 	0;
	ld.shared.f32 	%f15, [%r5];
	ld.shared.f32 	%f16, [%r9];
	fma.rn.f32 	%f17, %f15, %f16, %f68;
	ld.shared.f32 	%f18, [%r5+4];
	ld.shared.f32 	%f19, [%r9+64];
	fma.rn.f32 	%f20, %f18, %f19, %f17;
	ld.shared.f32 	%f21, [%r5+8];
	ld.shared.f32 	%f22, [%r9+128];
	fma.rn.f32 	%f23, %f21, %f22, %f20;
	ld.shared.f32 	%f24, [%r5+12];
	ld.shared.f32 	%f25, [%r9+192];
	fma.rn.f32 	%f26, %f24, %f25, %f23;
	ld.shared.f32 	%f27, [%r5+16];
	ld.shared.f32 	%f28, [%r9+256];
	fma.rn.f32 	%f29, %f27, %f28, %f26;
	ld.shared.f32 	%f30, [%r5+20];
	ld.shared.f32 	%f31, [%r9+320];
	fma.rn.f32 	%f32, %f30, %f31, %f29;
	ld.shared.f32 	%f33, [%r5+24];
	ld.shared.f32 	%f34, [%r9+384];
	fma.rn.f32 	%f35, %f33, %f34, %f32;
	ld.shared.f32 	%f36, [%r5+28];
	ld.shared.f32 	%f37, [%r9+448];
	fma.rn.f32 	%f38, %f36, %f37, %f35;
	ld.shared.f32 	%f39, [%r5+32];
	ld.shared.f32 	%f40, [%r9+512];
	fma.rn.f32 	%f41, %f39, %f40, %f38;
	ld.shared.f32 	%f42, [%r5+36];
	ld.shared.f32 	%f43, [%r9+576];
	fma.rn.f32 	%f44, %f42, %f43, %f41;
	ld.shared.f32 	%f45, [%r5+40];
	ld.shared.f32 	%f46, [%r9+640];
	fma.rn.f32 	%f47, %f45, %f46, %f44;
	ld.shared.f32 	%f48, [%r5+44];
	ld.shared.f32 	%f49, [%r9+704];
	fma.rn.f32 	%f50, %f48, %f49, %f47;
	ld.shared.f32 	%f51, [%r5+48];
	ld.shared.f32 	%f52, [%r9+768];
	fma.rn.f32 	%f53, %f51, %f52, %f50;
	ld.shared.f32 	%f54, [%r5+52];
	ld.shared.f32 	%f55, [%r9+832];
	fma.rn.f32 	%f56, %f54, %f55, %f53;
	ld.shared.f32 	%f57, [%r5+56];
	ld.shared.f32 	%f58, [%r9+896];
	fma.rn.f32 	%f59, %f57, %f58, %f56;
	ld.shared.f32 	%f60, [%r5+60];
	ld.shared.f32 	%f61, [%r9+960];
	fma.rn.f32 	%f68, %f60, %f61, %f59;
	bar.sync 	0;
	add.s32 	%r33, %r33, 1;
	cvt.rn.f32.u32 	%f62, %r33;
	setp.gt.f32 	%p8, %f1, %f62;
	@%p8 bra 	$L__BB1_2;
$L__BB1_7:
	setp.ge.s32 	%p9, %r3, %r15;
	setp.ge.s32 	%p10, %r4, %r17;
	or.pred  	%p11, %p9, %p10;
	@%p11 bra 	$L__BB1_9;
	cvta.to.global.u64 	%rd11, %rd6;
	mul.wide.u32 	%rd12, %r4, 4;
	add.s64 	%rd13, %rd11, %rd12;
	ld.global.f32 	%f63, [%rd13];
	add.f32 	%f64, %f68, %f63;
	mad.lo.s32 	%r32, %r17, %r3, %r4;
	cvta.to.global.u64 	%rd14, %rd5;
	mul.wide.u32 	%rd15, %r32, 4;
	add.s64 	%rd16, %rd14, %rd15;
	st.global.f32 	[%rd16], %f64;
$L__BB1_9:
	ret;

}
	// .globl	_Z24matrixMultiply_broadcastPKfS0_PfS0_iii
.visible .entry _Z24matrixMultiply_broadcastPKfS0_PfS0_iii(
	.param .u64 .ptr .align 1 _Z24matrixMultiply_broadcastPKfS0_PfS0_iii_param_0,
	.param .u64 .ptr .align 1 _Z24matrixMultiply_broadcastPKfS0_PfS0_iii_param_1,
	.param .u64 .ptr .align 1 _Z24matrixMultiply_broadcastPKfS0_PfS0_iii_param_2,
	.param .u64 .ptr .align 1 _Z24matrixMultiply_broadcastPKfS0_PfS0_iii_param_3,
	.param .u32 _Z24matrixMultiply_broadcastPKfS0_PfS0_iii_param_4,
	.param .u32 _Z24matrixMultiply_broadcastPKfS0_PfS0_iii_param_5,
	.param .u32 _Z24matrixMultiply_broadcastPKfS0_PfS0_iii_param_6
)
{
	.reg .pred 	%p<17>;
	.reg .b32 	%r<44>;
	.reg .b32 	%f<67>;
	.reg .b64 	%rd<17>;
	// demoted variable
	.shared .align 4 .b8 _ZZ24matrixMultiply_broadcastPKfS0_PfS0_iiiE2As[1024];
	// demoted variable
	.shared .align 4 .b8 _ZZ24matrixMultiply_broadcastPKfS0_PfS0_iiiE2Bs[1024];
	ld.param.u64 	%rd3, [_Z24matrixMultiply_broadcastPKfS0_PfS0_iii_param_0];
	ld.param.u64 	%rd4, [_Z24matrixMultiply_broadcastPKfS0_PfS0_iii_param_1];
	ld.param.u64 	%rd5, [_Z24matrixMultiply_broadcastPKfS0_PfS0_iii_param_2];
	ld.param.u64 	%rd6, [_Z24matrixMultiply_broadcastPKfS0_PfS0_iii_param_3];
	ld.param.u32 	%r23, [_Z24matrixMultiply_broadcastPKfS0_PfS0_iii_param_4];
	ld.param.u32 	%r24, [_Z24matrixMultiply_broadcastPKfS0_PfS0_iii_param_5];
	ld.param.u32 	%r25, [_Z24matrixMultiply_broadcastPKfS0_PfS0_iii_param_6];
	mov.u32 	%r26, %ctaid.y;
	mov.u32 	%r27, %ntid.y;
	mov.u32 	%r39, %tid.y;
	mad.lo.s32 	%r2, %r26, %r27, %r39;
	mov.u32 	%r28, %ctaid.x;
	mov.u32 	%r29, %ntid.x;
	mov.u32 	%r41, %tid.x;
	mad.lo.s32 	%r4, %r28, %r29, %r41;
	setp.lt.s32 	%p3, %r25, 1;
	mov.f32 	%f66, 0f00000000;
	@%p3 bra 	$L__BB2_8;
	add.s32 	%r30, %r25, 15;
	shr.u32 	%r31, %r30, 4;
	setp.lt.s32 	%p4, %r2, %r23;
	setp.lt.u32 	%p5, %r41, 16;
	and.pred  	%p1, %p4, %p5;
	shl.b32 	%r34, %r39, 6;
	mov.u32 	%r35, _ZZ24matrixMultiply_broadcastPKfS0_PfS0_iiiE2As;
	add.s32 	%r5, %r35, %r34;
	shl.b32 	%r36, %r41, 2;
	add.s32 	%r6, %r5, %r36;
	setp.lt.s32 	%p6, %r4, %r24;
	setp.lt.u32 	%p7, %r39, 16;
	and.pred  	%p2, %p6, %p7;
	mov.u32 	%r37, _ZZ24matrixMultiply_broadcastPKfS0_PfS0_iiiE2Bs;
	add.s32 	%r8, %r37, %r36;
	add.s32 	%r7, %r8, %r34;
	neg.s32 	%r43, %r31;
	mad.lo.s32 	%r42, %r25, %r2, %r41;
	mad.lo.s32 	%r40, %r39, %r24, %r4;
	shl.b32 	%r12, %r24, 4;
	cvta.to.global.u64 	%rd1, %rd3;
	cvta.to.global.u64 	%rd2, %rd4;
	mov.f32 	%f66, 0f00000000;
	not.pred 	%p9, %p1;
	not.pred 	%p11, %p2;
$L__BB2_2:
	setp.ge.u32 	%p8, %r41, %r25;
	mov.f32 	%f64, 0f00000000;
	or.pred  	%p10, %p9, %p8;
	@%p10 bra 	$L__BB2_4;
	mul.wide.u32 	%rd7, %r42, 4;
	add.s64 	%rd8, %rd1, %rd7;
	ld.global.nc.f32 	%f64, [%rd8];
$L__BB2_4:
	st.shared.f32 	[%r6], %f64;
	mov.f32 	%f65, 0f00000000;
	@%p11 bra 	$L__BB2_7;
	setp.ge.u32 	%p12, %r39, %r25;
	@%p12 bra 	$L__BB2_7;
	mul.wide.u32 	%rd9, %r40, 4;
	add.s64 	%rd10, %rd2, %rd9;
	ld.global.nc.f32 	%f65, [%rd10];
$L__BB2_7:
	st.shared.f32 	[%r7], %f65;
	bar.sync 	0;
	ld.shared.f32 	%f13, [%r5];
	ld.shared.f32 	%f14, [%r8];
	fma.rn.f32 	%f15, %f13, %f14, %f66;
	ld.shared.f32 	%f16, [%r5+4];
	ld.shared.f32 	%f17, [%r8+64];
	fma.rn.f32 	%f18, %f16, %f17, %f15;
	ld.shared.f32 	%f19, [%r5+8];
	ld.shared.f32 	%f20, [%r8+128];
	fma.rn.f32 	%f21, %f19, %f20, %f18;
	ld.shared.f32 	%f22, [%r5+12];
	ld.shared.f32 	%f23, [%r8+192];
	fma.rn.f32 	%f24, %f22, %f23, %f21;
	ld.shared.f32 	%f25, [%r5+16];
	ld.shared.f32 	%f26, [%r8+256];
	fma.rn.f32 	%f27, %f25, %f26, %f24;
	ld.shared.f32 	%f28, [%r5+20];
	ld.shared.f32 	%f29, [%r8+320];
	fma.rn.f32 	%f30, %f28, %f29, %f27;
	ld.shared.f32 	%f31, [%r5+24];
	ld.shared.f32 	%f32, [%r8+384];
	fma.rn.f32 	%f33, %f31, %f32, %f30;
	ld.shared.f32 	%f34, [%r5+28];
	ld.shared.f32 	%f35, [%r8+448];
	fma.rn.f32 	%f36, %f34, %f35, %f33;
	ld.shared.f32 	%f37, [%r5+32];
	ld.shared.f32 	%f38, [%r8+512];
	fma.rn.f32 	%f39, %f37, %f38, %f36;
	ld.shared.f32 	%f40, [%r5+36];
	ld.shared.f32 	%f41, [%r8+576];
	fma.rn.f32 	%f42, %f40, %f41, %f39;
	ld.shared.f32 	%f43, [%r5+40];
	ld.shared.f32 	%f44, [%r8+640];
	fma.rn.f32 	%f45, %f43, %f44, %f42;
	ld.shared.f32 	%f46, [%r5+44];
	ld.shared.f32 	%f47, [%r8+704];
	fma.rn.f32 	%f48, %f46, %f47, %f45;
	ld.shared.f32 	%f49, [%r5+48];
	ld.shared.f32 	%f50, [%r8+768];
	fma.rn.f32 	%f51, %f49, %f50, %f48;
	ld.shared.f32 	%f52, [%r5+52];
	ld.shared.f32 	%f53, [%r8+832];
	fma.rn.f32 	%f54, %f52, %f53, %f51;
	ld.shared.f32 	%f55, [%r5+56];
	ld.shared.f32 	%f56, [%r8+896];
	fma.rn.f32 	%f57, %f55, %f56, %f54;
	ld.shared.f32 	%f58, [%r5+60];
	ld.shared.f32 	%f59, [%r8+960];
	fma.rn.f32 	%f66, %f58, %f59, %f57;
	bar.sync 	0;
	add.s32 	%r43, %r43, 1;
	setp.ne.s32 	%p13, %r43, 0;
	add.s32 	%r42, %r42, 16;
	add.s32 	%r41, %r41, 16;
	add.s32 	%r40, %r40, %r12;
	add.s32 	%r39, %r39, 16;
	@%p13 bra 	$L__BB2_2;
$L__BB2_8:
	setp.ge.s32 	%p14, %r2, %r23;
	setp.ge.s32 	%p15, %r4, %r24;
	or.pred  	%p16, %p14, %p15;
	@%p16 bra 	$L__BB2_10;
	cvta.to.global.u64 	%rd11, %rd6;
	mul.wide.s32 	%rd12, %r4, 4;
	add.s64 	%rd13, %rd11, %rd12;
	ld.global.nc.f32 	%f60, [%rd13];
	add.f32 	%f61, %f66, %f60;
	mad.lo.s32 	%r38, %r24, %r2, %r4;
	cvta.to.global.u64 	%rd14, %rd5;
	mul.wide.s32 	%rd15, %r38, 4;
	add.s64 	%rd16, %rd14, %rd15;
	st.global.f32 	[%rd16], %f61;
$L__BB2_10:
	ret;

}
	// .globl	_Z14matrixMultiplyPKfS0_PfS0_iii
.visible .entry _Z14matrixMultiplyPKfS0_PfS0_iii(
	.param .u64 .ptr .align 1 _Z14matrixMultiplyPKfS0_PfS0_iii_param_0,
	.param .u64 .ptr .align 1 _Z14matrixMultiplyPKfS0_PfS0_iii_param_1,
	.param .u64 .ptr .align 1 _Z14matrixMultiplyPKfS0_PfS0_iii_param_2,
	.param .u64 .ptr .align 1 _Z14matrixMultiplyPKfS0_PfS0_iii_param_3,
	.param .u32 _Z14matrixMultiplyPKfS0_PfS0_iii_param_4,
	.param .u32 _Z14matrixMultiplyPKfS0_PfS0_iii_param_5,
	.param .u32 _Z14matrixMultiplyPKfS0_PfS0_iii_param_6
)
{
	.reg .pred 	%p<13>;
	.reg .b32 	%r<41>;
	.reg .b32 	%f<70>;
	.reg .b64 	%rd<57>;

	ld.param.u64 	%rd8, [_Z14matrixMultiplyPKfS0_PfS0_iii_param_0];
	ld.param.u64 	%rd9, [_Z14matrixMultiplyPKfS0_PfS0_iii_param_1];
	ld.param.u64 	%rd6, [_Z14matrixMultiplyPKfS0_PfS0_iii_param_2];
	ld.param.u64 	%rd7, [_Z14matrixMultiplyPKfS0_PfS0_iii_param_3];
	ld.param.u32 	%r20, [_Z14matrixMultiplyPKfS0_PfS0_iii_param_4];
	ld.param.u32 	%r18, [_Z14matrixMultiplyPKfS0_PfS0_iii_param_5];
	ld.param.u32 	%r19, [_Z14matrixMultiplyPKfS0_PfS0_iii_param_6];
	cvta.to.global.u64 	%rd1, %rd9;
	cvta.to.global.u64 	%rd2, %rd8;
	mov.u32 	%r21, %ctaid.y;
	mov.u32 	%r22, %ntid.y;
	mov.u32 	%r23, %tid.y;
	mad.lo.s32 	%r1, %r21, %r22, %r23;
	mov.u32 	%r24, %ctaid.x;
	mov.u32 	%r25, %ntid.x;
	mov.u32 	%r26, %tid.x;
	mad.lo.s32 	%r2, %r24, %r25, %r26;
	setp.ge.s32 	%p1, %r1, %r20;
	setp.ge.s32 	%p2, %r2, %r18;
	or.pred  	%p3, %p1, %p2;
	@%p3 bra 	$L__BB3_14;
	setp.lt.s32 	%p4, %r19, 1;
	mov.f32 	%f69, 0f00000000;
	@%p4 bra 	$L__BB3_13;
	mul.lo.s32 	%r3, %r19, %r1;
	and.b32  	%r4, %r19, 7;
	setp.lt.u32 	%p5, %r19, 8;
	mov.f32 	%f69, 0f00000000;
	mov.b32 	%r39, 0;
	@%p5 bra 	$L__BB3_5;
	and.b32  	%r39, %r19, 2147483640;
	neg.s32 	%r37, %r39;
	shl.b32 	%r7, %r18, 3;
	mul.wide.u32 	%rd10, %r3, 4;
	add.s64 	%rd11, %rd10, %rd2;
	add.s64 	%rd56, %rd11, 16;
	mov.f32 	%f69, 0f00000000;
	mul.wide.s32 	%rd14, %r18, 4;
	mov.u32 	%r36, %r2;
$L__BB3_4:
	.pragma "nounroll";
	ld.global.f32 	%f17, [%rd56+-16];
	mul.wide.s32 	%rd12, %r36, 4;
	add.s64 	%rd13, %rd1, %rd12;
	ld.global.f32 	%f18, [%rd13];
	fma.rn.f32 	%f19, %f17, %f18, %f69;
	ld.global.f32 	%f20, [%rd56+-12];
	add.s64 	%rd15, %rd13, %rd14;
	ld.global.f32 	%f21, [%rd15];
	fma.rn.f32 	%f22, %f20, %f21, %f19;
	ld.global.f32 	%f23, [%rd56+-8];
	add.s64 	%rd16, %rd15, %rd14;
	ld.global.f32 	%f24, [%rd16];
	fma.rn.f32 	%f25, %f23, %f24, %f22;
	ld.global.f32 	%f26, [%rd56+-4];
	add.s64 	%rd17, %rd16, %rd14;
	ld.global.f32 	%f27, [%rd17];
	fma.rn.f32 	%f28, %f26, %f27, %f25;
	ld.global.f32 	%f29, [%rd56];
	add.s64 	%rd18, %rd17, %rd14;
	ld.global.f32 	%f30, [%rd18];
	fma.rn.f32 	%f31, %f29, %f30, %f28;
	ld.global.f32 	%f32, [%rd56+4];
	add.s64 	%rd19, %rd18, %rd14;
	ld.global.f32 	%f33, [%rd19];
	fma.rn.f32 	%f34, %f32, %f33, %f31;
	ld.global.f32 	%f35, [%rd56+8];
	add.s64 	%rd20, %rd19, %rd14;
	ld.global.f32 	%f36, [%rd20];
	fma.rn.f32 	%f37, %f35, %f36, %f34;
	ld.global.f32 	%f38, [%rd56+12];
	add.s64 	%rd21, %rd20, %rd14;
	ld.global.f32 	%f39, [%rd21];
	fma.rn.f32 	%f69, %f38, %f39, %f37;
	add.s32 	%r37, %r37, 8;
	add.s32 	%r36, %r36, %r7;
	add.s64 	%rd56, %rd56, 32;
	setp.ne.s32 	%p6, %r37, 0;
	@%p6 bra 	$L__BB3_4;
$L__BB3_5:
	setp.eq.s32 	%p7, %r4, 0;
	@%p7 bra 	$L__BB3_13;
	and.b32  	%r13, %r19, 3;
	setp.lt.u32 	%p8, %r4, 4;
	@%p8 bra 	$L__BB3_8;
	add.s32 	%r28, %r39, %r3;
	mul.wide.u32 	%rd22, %r28, 4;
	add.s64 	%rd23, %rd2, %rd22;
	ld.global.f32 	%f41, [%rd23];
	mad.lo.s32 	%r29, %r39, %r18, %r2;
	mul.wide.s32 	%rd24, %r29, 4;
	add.s64 	%rd25, %rd1, %rd24;
	ld.global.f32 	%f42, [%rd25];
	fma.rn.f32 	%f43, %f41, %f42, %f69;
	cvt.u64.u32 	%rd26, %r3;
	cvt.u64.u32 	%rd27, %r39;
	add.s64 	%rd28, %rd27, %rd26;
	shl.b64 	%rd29, %rd28, 2;
	add.s64 	%rd30, %rd2, %rd29;
	ld.global.f32 	%f44, [%rd30+4];
	mul.wide.s32 	%rd31, %r18, 4;
	add.s64 	%rd32, %rd25, %rd31;
	ld.global.f32 	%f45, [%rd32];
	fma.rn.f32 	%f46, %f44, %f45, %f43;
	ld.global.f32 	%f47, [%rd30+8];
	add.s64 	%rd33, %rd32, %rd31;
	ld.global.f32 	%f48, [%rd33];
	fma.rn.f32 	%f49, %f47, %f48, %f46;
	ld.global.f32 	%f50, [%rd30+12];
	add.s64 	%rd34, %rd33, %rd31;
	ld.global.f32 	%f51, [%rd34];
	fma.rn.f32 	%f69, %f50, %f51, %f49;
	add.s32 	%r39, %r39, 4;
$L__BB3_8:
	setp.eq.s32 	%p9, %r13, 0;
	@%p9 bra 	$L__BB3_13;
	setp.eq.s32 	%p10, %r13, 1;
	@%p10 bra 	$L__BB3_11;
	add.s32 	%r30, %r39, %r3;
	mul.wide.u32 	%rd35, %r30, 4;
	add.s64 	%rd36, %rd2, %rd35;
	ld.global.f32 	%f53, [%rd36];
	mad.lo.s32 	%r31, %r39, %r18, %r2;
	mul.wide.s32 	%rd37, %r31, 4;
	add.s64 	%rd38, %rd1, %rd37;
	ld.global.f32 	%f54, [%rd38];
	fma.rn.f32 	%f55, %f53, %f54, %f69;
	cvt.u64.u32 	%rd39, %r3;
	cvt.u64.u32 	%rd40, %r39;
	add.s64 	%rd41, %rd40, %rd39;
	shl.b64 	%rd42, %rd41, 2;
	add.s64 	%rd43, %rd2, %rd42;
	ld.global.f32 	%f56, [%rd43+4];
	mul.wide.s32 	%rd44, %r18, 4;
	add.s64 	%rd45, %rd38, %rd44;
	ld.global.f32 	%f57, [%rd45];
	fma.rn.f32 	%f69, %f56, %f57, %f55;
	add.s32 	%r39, %r39, 2;
$L__BB3_11:
	and.b32  	%r32, %r19, 1;
	setp.eq.b32 	%p11, %r32, 1;
	not.pred 	%p12, %p11;
	@%p12 bra 	$L__BB3_13;
	add.s32 	%r33, %r39, %r3;
	mul.wide.u32 	%rd46, %r33, 4;
	add.s64 	%rd47, %rd2, %rd46;
	ld.global.f32 	%f58, [%rd47];
	mad.lo.s32 	%r34, %r39, %r18, %r2;
	mul.wide.s32 	%rd48, %r34, 4;
	add.s64 	%rd49, %rd1, %rd48;
	ld.global.f32 	%f59, [%rd49];
	fma.rn.f32 	%f69, %f58, %f59, %f69;
$L__BB3_13:
	cvta.to.global.u64 	%rd50, %rd7;
	mul.wide.s32 	%rd51, %r2, 4;
	add.s64 	%rd52, %rd50, %rd51;
	ld.global.f32 	%f60, [%rd52];
	add.f32 	%f61, %f69, %f60;
	mad.lo.s32 	%r35, %r18, %r1, %r2;
	cvta.to.global.u64 	%rd53, %rd6;
	mul.wide.s32 	%rd54, %r35, 4;
	add.s64 	%rd55, %rd53, %rd54;
	st.global.f32 	[%rd55], %f61;
$L__BB3_14:
	ret;

}
	// .globl	_Z28matrixMultiply_broadcast_addPKfS0_PfS0_iii
.visible .entry _Z28matrixMultiply_broadcast_addPKfS0_PfS0_iii(
	.param .u64 .ptr .align 1 _Z28matrixMultiply_broadcast_addPKfS0_PfS0_iii_param_0,
	.param .u64 .ptr .align 1 _Z28matrixMultiply_broadcast_addPKfS0_PfS0_iii_param_1,
	.param .u64 .ptr .align 1 _Z28matrixMultiply_broadcast_addPKfS0_PfS0_iii_param_2,
	.param .u64 .ptr .align 1 _Z28matrixMultiply_broadcast_addPKfS0_PfS0_iii_param_3,
	.param .u32 _Z28matrixMultiply_broadcast_addPKfS0_PfS0_iii_param_4,
	.param .u32 _Z28matrixMultiply_broadcast_addPKfS0_PfS0_iii_param_5,
	.param .u32 _Z28matrixMultiply_broadcast_addPKfS0_PfS0_iii_param_6
)
{
	.reg .pred 	%p<28>;
	.reg .b32 	%r<47>;
	.reg .b32 	%f<130>;
	.reg .b64 	%rd<72>;

	ld.param.u64 	%rd22, [_Z28matrixMultiply_broadcast_addPKfS0_PfS0_iii_param_0];
	ld.param.u64 	%rd23, [_Z28matrixMultiply_broadcast_addPKfS0_PfS0_iii_param_1];
	ld.param.u64 	%rd20, [_Z28matrixMultiply_broadcast_addPKfS0_PfS0_iii_param_2];
	ld.param.u64 	%rd21, [_Z28matrixMultiply_broadcast_addPKfS0_PfS0_iii_param_3];
	ld.param.u32 	%r22, [_Z28matrixMultiply_broadcast_addPKfS0_PfS0_iii_param_4];
	ld.param.u32 	%r20, [_Z28matrixMultiply_broadcast_addPKfS0_PfS0_iii_param_5];
	ld.param.u32 	%r21, [_Z28matrixMultiply_broadcast_addPKfS0_PfS0_iii_param_6];
	cvta.to.global.u64 	%rd1, %rd22;
	cvta.to.global.u64 	%rd2, %rd23;
	mov.u32 	%r23, %ctaid.y;
	mov.u32 	%r24, %ntid.y;
	mov.u32 	%r25, %tid.y;
	mad.lo.s32 	%r1, %r23, %r24, %r25;
	mov.u32 	%r26, %ctaid.x;
	mov.u32 	%r27, %ntid.x;
	mov.u32 	%r28, %tid.x;
	mad.lo.s32 	%r2, %r26, %r27, %r28;
	setp.ge.s32 	%p1, %r1, %r22;
	setp.ge.s32 	%p2, %r2, %r20;
	or.pred  	%p3, %p1, %p2;
	@%p3 bra 	$L__BB4_59;
	setp.lt.s32 	%p4, %r21, 1;
	mov.f32 	%f129, 0f00000000;
	@%p4 bra 	$L__BB4_58;
	mul.lo.s32 	%r3, %r21, %r1;
	and.b32  	%r4, %r21, 7;
	setp.lt.u32 	%p5, %r21, 8;
	mov.f32 	%f129, 0f00000000;
	mov.b32 	%r45, 0;
	@%p5 bra 	$L__BB4_29;
	and.b32  	%r45, %r21, 2147483640;
	neg.s32 	%r43, %r45;
	shl.b32 	%r7, %r20, 3;
	mul.wide.u32 	%rd24, %r3, 4;
	add.s64 	%rd25, %rd24, %rd1;
	add.s64 	%rd71, %rd25, 16;
	mov.f32 	%f129, 0f00000000;
	mul.wide.s32 	%rd6, %r20, 4;
	mov.u32 	%r41, %r3;
	mov.u32 	%r42, %r2;
$L__BB4_4:
	.pragma "nounroll";
	mul.wide.s32 	%rd26, %r42, 4;
	add.s64 	%rd5, %rd2, %rd26;
	ld.global.f32 	%f73, [%rd5];
	setp.leu.f32 	%p6, %f73, 0f00000000;
	@%p6 bra 	$L__BB4_6;
	mul.wide.u32 	%rd29, %r41, 4;
	add.s64 	%rd30, %rd1, %rd29;
	ld.global.f32 	%f108, [%rd30];
	bra.uni 	$L__BB4_7;
$L__BB4_6:
	mul.wide.u32 	%rd27, %r41, 4;
	add.s64 	%rd28, %rd1, %rd27;
	ld.global.f32 	%f74, [%rd28];
	neg.f32 	%f108, %f74;
$L__BB4_7:
	add.f32 	%f5, %f129, %f108;
	add.s64 	%rd7, %rd5, %rd6;
	ld.global.f32 	%f75, [%rd7];
	setp.gt.f32 	%p7, %f75, 0f00000000;
	@%p7 bra 	$L__BB4_9;
	ld.global.f32 	%f76, [%rd71+-12];
	neg.f32 	%f109, %f76;
	bra.uni 	$L__BB4_10;
$L__BB4_9:
	ld.global.f32 	%f109, [%rd71+-12];
$L__BB4_10:
	add.f32 	%f9, %f5, %f109;
	add.s64 	%rd8, %rd7, %rd6;
	ld.global.f32 	%f77, [%rd8];
	setp.gt.f32 	%p8, %f77, 0f00000000;
	@%p8 bra 	$L__BB4_12;
	ld.global.f32 	%f78, [%rd71+-8];
	neg.f32 	%f110, %f78;
	bra.uni 	$L__BB4_13;
$L__BB4_12:
	ld.global.f32 	%f110, [%rd71+-8];
$L__BB4_13:
	add.f32 	%f13, %f9, %f110;
	add.s64 	%rd9, %rd8, %rd6;
	ld.global.f32 	%f79, [%rd9];
	setp.gt.f32 	%p9, %f79, 0f00000000;
	@%p9 bra 	$L__BB4_15;
	ld.global.f32 	%f80, [%rd71+-4];
	neg.f32 	%f111, %f80;
	bra.uni 	$L__BB4_16;
$L__BB4_15:
	ld.global.f32 	%f111, [%rd71+-4];
$L__BB4_16:
	add.f32 	%f17, %f13, %f111;
	add.s64 	%rd10, %rd9, %rd6;
	ld.global.f32 	%f81, [%rd10];
	setp.gt.f32 	%p10, %f81, 0f00000000;
	@%p10 bra 	$L__BB4_18;
	ld.global.f32 	%f82, [%rd71];
	neg.f32 	%f112, %f82;
	bra.uni 	$L__BB4_19;
$L__BB4_18:
	ld.global.f32 	%f112, [%rd71];
$L__BB4_19:
	add.f32 	%f21, %f17, %f112;
	add.s64 	%rd11, %rd10, %rd6;
	ld.global.f32 	%f83, [%rd11];
	setp.gt.f32 	%p11, %f83, 0f00000000;
	@%p11 bra 	$L__BB4_21;
	ld.global.f32 	%f84, [%rd71+4];
	neg.f32 	%f113, %f84;
	bra.uni 	$L__BB4_22;
$L__BB4_21:
	ld.global.f32 	%f113, [%rd71+4];
$L__BB4_22:
	add.f32 	%f25, %f21, %f113;
	add.s64 	%rd12, %rd11, %rd6;
	ld.global.f32 	%f85, [%rd12];
	setp.gt.f32 	%p12, %f85, 0f00000000;
	@%p12 bra 	$L__BB4_24;
	ld.global.f32 	%f86, [%rd71+8];
	neg.f32 	%f114, %f86;
	bra.uni 	$L__BB4_25;
$L__BB4_24:
	ld.global.f32 	%f114, [%rd71+8];
$L__BB4_25:
	add.f32 	%f29, %f25, %f114;
	add.s64 	%rd31, %rd12, %rd6;
	ld.global.f32 	%f87, [%rd31];
	setp.gt.f32 	%p13, %f87, 0f00000000;
	@%p13 bra 	$L__BB4_27;
	ld.global.f32 	%f88, [%rd71+12];
	neg.f32 	%f115, %f88;
	bra.uni 	$L__BB4_28;
$L__BB4_27:
	ld.global.f32 	%f115, [%rd71+12];
$L__BB4_28:
	add.f32 	%f129, %f29, %f115;
	add.s32 	%r43, %r43, 8;
	add.s32 	%r42, %r42, %r7;
	add.s32 	%r41, %r41, 8;
	add.s64 	%rd71, %rd71, 32;
	setp.ne.s32 	%p14, %r43, 0;
	@%p14 bra 	$L__BB4_4;
$L__BB4_29:
	setp.eq.s32 	%p15, %r4, 0;
	@%p15 bra 	$L__BB4_58;
	and.b32  	%r15, %r21, 3;
	setp.lt.u32 	%p16, %r4, 4;
	@%p16 bra 	$L__BB4_44;
	mad.lo.s32 	%r30, %r45, %r20, %r2;
	mul.wide.s32 	%rd32, %r30, 4;
	add.s64 	%rd14, %rd2, %rd32;
	ld.global.f32 	%f90, [%rd14];
	setp.gt.f32 	%p17, %f90, 0f00000000;
	@%p17 bra 	$L__BB4_33;
	add.s32 	%r31, %r45, %r3;
	mul.wide.u32 	%rd33, %r31, 4;
	add.s64 	%rd34, %rd1, %rd33;
	ld.global.f32 	%f91, [%rd34];
	neg.f32 	%f118, %f91;
	bra.uni 	$L__BB4_34;
$L__BB4_33:
	add.s32 	%r32, %r45, %r3;
	mul.wide.u32 	%rd35, %r32, 4;
	add.s64 	%rd36, %rd1, %rd35;
	ld.global.f32 	%f118, [%rd36];
$L__BB4_34:
	add.f32 	%f39, %f129, %f118;
	mul.wide.s32 	%rd15, %r20, 4;
	add.s64 	%rd16, %rd14, %rd15;
	ld.global.f32 	%f92, [%rd16];
	setp.gt.f32 	%p18, %f92, 0f00000000;
	cvt.u64.u32 	%rd37, %r3;
	cvt.u64.u32 	%rd38, %r45;
	add.s64 	%rd39, %rd38, %rd37;
	shl.b64 	%rd40, %rd39, 2;
	add.s64 	%rd17, %rd1, %rd40;
	@%p18 bra 	$L__BB4_36;
	ld.global.f32 	%f93, [%rd17+4];
	neg.f32 	%f119, %f93;
	bra.uni 	$L__BB4_37;
$L__BB4_36:
	ld.global.f32 	%f119, [%rd17+4];
$L__BB4_37:
	add.f32 	%f43, %f39, %f119;
	add.s64 	%rd18, %rd16, %rd15;
	ld.global.f32 	%f94, [%rd18];
	setp.gt.f32 	%p19, %f94, 0f00000000;
	@%p19 bra 	$L__BB4_39;
	ld.global.f32 	%f95, [%rd17+8];
	neg.f32 	%f120, %f95;
	bra.uni 	$L__BB4_40;
$L__BB4_39:
	ld.global.f32 	%f120, [%rd17+8];
$L__BB4_40:
	add.f32 	%f47, %f43, %f120;
	add.s64 	%rd41, %rd18, %rd15;
	ld.global.f32 	%f96, [%rd41];
	setp.gt.f32 	%p20, %f96, 0f00000000;
	@%p20 bra 	$L__BB4_42;
	ld.global.f32 	%f97, [%rd17+12];
	neg.f32 	%f121, %f97;
	bra.uni 	$L__BB4_43;
$L__BB4_42:
	ld.global.f32 	%f121, [%rd17+12];
$L__BB4_43:
	add.f32 	%f129, %f47, %f121;
	add.s32 	%r45, %r45, 4;
$L__BB4_44:
	setp.eq.s32 	%p21, %r15, 0;
	@%p21 bra 	$L__BB4_58;
	setp.eq.s32 	%p22, %r15, 1;
	@%p22 bra 	$L__BB4_53;
	mad.lo.s32 	%r33, %r45, %r20, %r2;
	mul.wide.s32 	%rd42, %r33, 4;
	add.s64 	%rd19, %rd2, %rd42;
	ld.global.f32 	%f99, [%rd19];
	setp.gt.f32 	%p23, %f99, 0f00000000;
	@%p23 bra 	$L__BB4_48;
	add.s32 	%r34, %r45, %r3;
	mul.wide.u32 	%rd43, %r34, 4;
	add.s64 	%rd44, %rd1, %rd43;
	ld.global.f32 	%f100, [%rd44];
	neg.f32 	%f124, %f100;
	bra.uni 	$L__BB4_49;
$L__BB4_48:
	add.s32 	%r35, %r45, %r3;
	mul.wide.u32 	%rd45, %r35, 4;
	add.s64 	%rd46, %rd1, %rd45;
	ld.global.f32 	%f124, [%rd46];
$L__BB4_49:
	add.f32 	%f57, %f129, %f124;
	mul.wide.s32 	%rd47, %r20, 4;
	add.s64 	%rd48, %rd19, %rd47;
	ld.global.f32 	%f101, [%rd48];
	setp.gt.f32 	%p24, %f101, 0f00000000;
	@%p24 bra 	$L__BB4_51;
	cvt.u64.u32 	%rd49, %r3;
	cvt.u64.u32 	%rd50, %r45;
	add.s64 	%rd51, %rd50, %rd49;
	shl.b64 	%rd52, %rd51, 2;
	add.s64 	%rd53, %rd1, %rd52;
	ld.global.f32 	%f102, [%rd53+4];
	neg.f32 	%f125, %f102;
	bra.uni 	$L__BB4_52;
$L__BB4_51:
	cvt.u64.u32 	%rd54, %r3;
	cvt.u64.u32 	%rd55, %r45;
	add.s64 	%rd56, %rd55, %rd54;
	shl.b64 	%rd57, %rd56, 2;
	add.s64 	%rd58, %rd1, %rd57;
	ld.global.f32 	%f125, [%rd58+4];
$L__BB4_52:
	add.f32 	%f129, %f57, %f125;
	add.s32 	%r45, %r45, 2;
$L__BB4_53:
	and.b32  	%r36, %r21, 1;
	setp.eq.b32 	%p25, %r36, 1;
	not.pred 	%p26, %p25;
	@%p26 bra 	$L__BB4_58;
	mad.lo.s32 	%r37, %r45, %r20, %r2;
	mul.wide.s32 	%rd59, %r37, 4;
	add.s64 	%rd60, %rd2, %rd59;
	ld.global.f32 	%f103, [%rd60];
	setp.gt.f32 	%p27, %f103, 0f00000000;
	@%p27 bra 	$L__BB4_56;
	add.s32 	%r38, %r45, %r3;
	mul.wide.u32 	%rd61, %r38, 4;
	add.s64 	%rd62, %rd1, %rd61;
	ld.global.f32 	%f104, [%rd62];
	neg.f32 	%f128, %f104;
	bra.uni 	$L__BB4_57;
$L__BB4_56:
	add.s32 	%r39, %r45, %r3;
	mul.wide.u32 	%rd63, %r39, 4;
	add.s64 	%rd64, %rd1, %rd63;
	ld.global.f32 	%f128, [%rd64];
$L__BB4_57:
	add.f32 	%f129, %f129, %f128;
$L__BB4_58:
	cvta.to.global.u64 	%rd65, %rd21;
	mul.wide.s32 	%rd66, %r2, 4;
	add.s64 	%rd67, %rd65, %rd66;
	ld.global.f32 	%f105, [%rd67];
	add.f32 	%f106, %f129, %f105;
	mad.lo.s32 	%r40, %r20, %r1, %r2;
	cvta.to.global.u64 	%rd68, %rd20;
	mul.wide.s32 	%rd69, %r40, 4;
	add.s64 	%rd70, %rd68, %rd69;
	st.global.f32 	[%rd70], %f106;
$L__BB4_59:
	ret;

}


// ===== COMPILED SASS (sm_100) =====

	.target	sm_100

	.elftype	@"ET_EXEC"


//--------------------- .note.nv.tkinfo           --------------------------
	.section	.note.nv.tkinfo,"",@"SHT_NOTE"
	.sectionflags	@"SHF_NOTE_NV_TKINFO"
	.tkinfo
        /*0018*/ 	.word	0x00000002
        /*0030*/ 	.string	""
        /*0030*/ 	.string	"ptxas"
        /*0030*/ 	.string	"Cuda compilation tools, release 13.0, V13.0.88"
        /*0030*/ 	.string	"Build cuda_13.0.r13.0/compiler.36424714_0"
        /*0030*/ 	.string	"-arch sm_100 -m 64 "



//--------------------- .note.nv.cuinfo           --------------------------
	.section	.note.nv.cuinfo,"",@"SHT_NOTE"
	.sectionflags	@"SHF_NOTE_NV_CUINFO"
        /*0018*/ 	.short	0x0002
        /*001a*/ 	.short	0x0064
        /*001c*/ 	.short	0x0082
	.zero		2


//--------------------- .nv.info                  --------------------------
	.section	.nv.info,"",@"SHT_CUDA_INFO"
	.align	4


	//----- nvinfo : EIATTR_REGCOUNT
	.align		4
        /*0000*/ 	.byte	0x04, 0x2f
        /*0002*/ 	.short	(.L_1 - .L_0)
	.align		4
.L_0:
        /*0004*/ 	.word	index@(_Z22optimized_tiled_matmulPKfS0_PfS0_iii)
        /*0008*/ 	.word	0x00000010


	//----- nvinfo : EIATTR_FRAME_SIZE
	.align		4
.L_1:
        /*000c*/ 	.byte	0x04, 0x11
        /*000e*/ 	.short	(.L_3 - .L_2)
	.align		4
.L_2:
        /*0010*/ 	.word	index@(_Z22optimized_tiled_matmulPKfS0_PfS0_iii)
        /*0014*/ 	.word	0x00000000


	//----- nvinfo : EIATTR_REGCOUNT
	.align		4
.L_3:
        /*0018*/ 	.byte	0x04, 0x2f
        /*001a*/ 	.short	(.L_5 - .L_4)
	.align		4
.L_4:
        /*001c*/ 	.word	index@(_Z20tiled_mat_mul_kernelPfS_S_S_iii)
        /*0020*/ 	.word	0x00000020


	//----- nvinfo : EIATTR_FRAME_SIZE
	.align		4
.L_5:
        /*0024*/ 	.byte	0x04, 0x11
        /*0026*/ 	.short	(.L_7 - .L_6)
	.align		4
.L_6:
        /*0028*/ 	.word	index@(_Z20tiled_mat_mul_kernelPfS_S_S_iii)
        /*002c*/ 	.word	0x00000000


	//----- nvinfo : EIATTR_REGCOUNT
	.align		4
.L_7:
        /*0030*/ 	.byte	0x04, 0x2f
        /*0032*/ 	.short	(.L_9 - .L_8)
	.align		4
.L_8:
        /*0034*/ 	.word	index@(_Z24matrixMultiply_broadcastPKfS0_PfS0_iii)
        /*0038*/ 	.word	0x00000020


	//----- nvinfo : EIATTR_FRAME_SIZE
	.align		4
.L_9:
        /*003c*/ 	.byte	0x04, 0x11
        /*003e*/ 	.short	(.L_11 - .L_10)
	.align		4
.L_10:
        /*0040*/ 	.word	index@(_Z24matrixMultiply_broadcastPKfS0_PfS0_iii)
        /*0044*/ 	.word	0x00000000


	//----- nvinfo : EIATTR_REGCOUNT
	.align		4
.L_11:
        /*0048*/ 	.byte	0x04, 0x2f
        /*004a*/ 	.short	(.L_13 - .L_12)
	.align		4
.L_12:
        /*004c*/ 	.word	index@(_Z14matrixMultiplyPKfS0_PfS0_iii)
        /*0050*/ 	.word	0x00000020


	//----- nvinfo : EIATTR_FRAME_SIZE
	.align		4
.L_13:
        /*0054*/ 	.byte	0x04, 0x11
        /*0056*/ 	.short	(.L_15 - .L_14)
	.align		4
.L_14:
        /*0058*/ 	.word	index@(_Z14matrixMultiplyPKfS0_PfS0_iii)
        /*005c*/ 	.word	0x00000000


	//----- nvinfo : EIATTR_REGCOUNT
	.align		4
.L_15:
        /*0060*/ 	.byte	0x04, 0x2f
        /*0062*/ 	.short	(.L_17 - .L_16)
	.align		4
.L_16:
        /*0064*/ 	.word	index@(_Z28matrixMultiply_broadcast_addPKfS0_PfS0_iii)
        /*0068*/ 	.word	0x00000020


	//----- nvinfo : EIATTR_FRAME_SIZE
	.align		4
.L_17:
        /*006c*/ 	.byte	0x04, 0x11
        /*006e*/ 	.short	(.L_19 - .L_18)
	.align		4
.L_18:
        /*0070*/ 	.word	index@(_Z28matrixMultiply_broadcast_addPKfS0_PfS0_iii)
        /*0074*/ 	.word	0x00000000


	//----- nvinfo : EIATTR_MIN_STACK_SIZE
	.align		4
.L_19:
        /*0078*/ 	.byte	0x04, 0x12
        /*007a*/ 	.short	(.L_21 - .L_20)
	.align		4
.L_20:
        /*007c*/ 	.word	index@(_Z28matrixMultiply_broadcast_addPKfS0_PfS0_iii)
        /*0080*/ 	.word	0x00000000


	//----- nvinfo : EIATTR_MIN_STACK_SIZE
	.align		4
.L_21:
        /*0084*/ 	.byte	0x04, 0x12
        /*0086*/ 	.short	(.L_23 - .L_22)
	.align		4
.L_22:
        /*0088*/ 	.word	index@(_Z14matrixMultiplyPKfS0_PfS0_iii)
        /*008c*/ 	.word	0x00000000


	//----- nvinfo : EIATTR_MIN_STACK_SIZE
	.align		4
.L_23:
        /*0090*/ 	.byte	0x04, 0x12
        /*0092*/ 	.short	(.L_25 - .L_24)
	.align		4
.L_24:
        /*0094*/ 	.word	index@(_Z24matrixMultiply_broadcastPKfS0_PfS0_iii)
        /*0098*/ 	.word	0x00000000


	//----- nvinfo : EIATTR_MIN_STACK_SIZE
	.align		4
.L_25:
        /*009c*/ 	.byte	0x04, 0x12
        /*009e*/ 	.short	(.L_27 - .L_26)
	.align		4
.L_26:
        /*00a0*/ 	.word	index@(_Z20tiled_mat_mul_kernelPfS_S_S_iii)
        /*00a4*/ 	.word	0x00000000


	//----- nvinfo : EIATTR_MIN_STACK_SIZE
	.align		4
.L_27:
        /*00a8*/ 	.byte	0x04, 0x12
        /*00aa*/ 	.short	(.L_29 - .L_28)
	.align		4
.L_28:
        /*00ac*/ 	.word	index@(_Z22optimized_tiled_matmulPKfS0_PfS0_iii)
        /*00b0*/ 	.word	0x00000000
.L_29:


//--------------------- .nv.compat                --------------------------
	.section	.nv.compat,"",@"SHT_CUDA_COMPAT_INFO"
	.align	4
        /*0000*/ 	.byte	0x02, 0x09, 0x00, 0x00, 0x02, 0x02, 0x01, 0x00, 0x02, 0x05, 0x05, 0x00, 0x03, 0x07, 0x01, 0x01
        /*0010*/ 	.byte	0x02, 0x03, 0x00, 0x00, 0x02, 0x06, 0x01, 0x00, 0x04, 0x0b, 0x08, 0x00, 0x09, 0x00, 0x00, 0x00
        /*0020*/ 	.byte	0x00, 0x00, 0x00, 0x00


//--------------------- .nv.info._Z28matrixMultiply_broadcast_addPKfS0_PfS0_iii --------------------------
	.section	.nv.info._Z28matrixMultiply_broadcast_addPKfS0_PfS0_iii,"",@"SHT_CUDA_INFO"
	.sectionflags	@""
	.align	4


	//----- nvinfo : EIATTR_CUDA_API_VERSION
	.align		4
        /*0000*/ 	.byte	0x04, 0x37
        /*0002*/ 	.short	(.L_31 - .L_30)
.L_30:
        /*0004*/ 	.word	0x00000082


	//----- nvinfo : EIATTR_KPARAM_INFO
	.align		4
.L_31:
        /*0008*/ 	.byte	0x04, 0x17
        /*000a*/ 	.short	(.L_33 - .L_32)
.L_32:
        /*000c*/ 	.word	0x00000000
        /*0010*/ 	.short	0x0006
        /*0012*/ 	.short	0x0028
        /*0014*/ 	.byte	0x00, 0xf0, 0x11, 0x00


	//----- nvinfo : EIATTR_KPARAM_INFO
	.align		4
.L_33:
        /*0018*/ 	.byte	0x04, 0x17
        /*001a*/ 	.short	(.L_35 - .L_34)
.L_34:
        /*001c*/ 	.word	0x00000000
        /*0020*/ 	.short	0x0005
        /*0022*/ 	.short	0x0024
        /*0024*/ 	.byte	0x00, 0xf0, 0x11, 0x00


	//----- nvinfo : EIATTR_KPARAM_INFO
	.align		4
.L_35:
        /*0028*/ 	.byte	0x04, 0x17
        /*002a*/ 	.short	(.L_37 - .L_36)
.L_36:
        /*002c*/ 	.word	0x00000000
        /*0030*/ 	.short	0x0004
        /*0032*/ 	.short	0x0020
        /*0034*/ 	.byte	0x00, 0xf0, 0x11, 0x00


	//----- nvinfo : EIATTR_KPARAM_INFO
	.align		4
.L_37:
        /*0038*/ 	.byte	0x04, 0x17
        /*003a*/ 	.short	(.L_39 - .L_38)
.L_38:
        /*003c*/ 	.word	0x00000000
        /*0040*/ 	.short	0x0003
        /*0042*/ 	.short	0x0018
        /*0044*/ 	.byte	0x00, 0xf5, 0x21, 0x00


	//----- nvinfo : EIATTR_KPARAM_INFO
	.align		4
.L_39:
        /*0048*/ 	.byte	0x04, 0x17
        /*004a*/ 	.short	(.L_41 - .L_40)
.L_40:
        /*004c*/ 	.word	0x00000000
        /*0050*/ 	.short	0x0002
        /*0052*/ 	.short	0x0010
        /*0054*/ 	.byte	0x00, 0xf5, 0x21, 0x00


	//----- nvinfo : EIATTR_KPARAM_INFO
	.align		4
.L_41:
        /*0058*/ 	.byte	0x04, 0x17
        /*005a*/ 	.short	(.L_43 - .L_42)
.L_42:
        /*005c*/ 	.word	0x00000000
        /*0060*/ 	.short	0x0001
        /*0062*/ 	.short	0x0008
        /*0064*/ 	.byte	0x00, 0xf5, 0x21, 0x00


	//----- nvinfo : EIATTR_KPARAM_INFO
	.align		4
.L_43:
        /*0068*/ 	.byte	0x04, 0x17
        /*006a*/ 	.short	(.L_45 - .L_44)
.L_44:
        /*006c*/ 	.word	0x00000000
        /*0070*/ 	.short	0x0000
        /*0072*/ 	.short	0x0000
        /*0074*/ 	.byte	0x00, 0xf5, 0x21, 0x00


	//----- nvinfo : EIATTR_SPARSE_MMA_MASK
	.align		4
.L_45:
        /*0078*/ 	.byte	0x03, 0x50
        /*007a*/ 	.short	0x0000


	//----- nvinfo : EIATTR_MAXREG_COUNT
	.align		4
        /*007c*/ 	.byte	0x03, 0x1b
        /*007e*/ 	.short	0x00ff


	//----- nvinfo : EIATTR_MERCURY_ISA_VERSION
	.align		4
        /*0080*/ 	.byte	0x03, 0x5f
        /*0082*/ 	.short	0x0101


	//----- nvinfo : EIATTR_VRC_CTA_INIT_COUNT
	.align		4
        /*0084*/ 	.byte	0x02, 0x4a
	.zero		1
	.zero		1


	//----- nvinfo : EIATTR_EXIT_INSTR_OFFSETS
	.align		4
        /*0088*/ 	.byte	0x04, 0x1c
        /*008a*/ 	.short	(.L_47 - .L_46)


	//   ....[0]....
.L_46:
        /*008c*/ 	.word	0x000000d0


	//   ....[1]....
        /*0090*/ 	.word	0x00000c80


	//----- nvinfo : EIATTR_CBANK_PARAM_SIZE
	.align		4
.L_47:
        /*0094*/ 	.byte	0x03, 0x19
        /*0096*/ 	.short	0x002c


	//----- nvinfo : EIATTR_PARAM_CBANK
	.align		4
        /*0098*/ 	.byte	0x04, 0x0a
        /*009a*/ 	.short	(.L_49 - .L_48)
	.align		4
.L_48:
        /*009c*/ 	.word	index@(.nv.constant0._Z28matrixMultiply_broadcast_addPKfS0_PfS0_iii)
        /*00a0*/ 	.short	0x0380
        /*00a2*/ 	.short	0x002c


	//----- nvinfo : EIATTR_SW_WAR
	.align		4
.L_49:
        /*00a4*/ 	.byte	0x04, 0x36
        /*00a6*/ 	.short	(.L_51 - .L_50)
.L_50:
        /*00a8*/ 	.word	0x00000008
.L_51:


//--------------------- .nv.info._Z14matrixMultiplyPKfS0_PfS0_iii --------------------------
	.section	.nv.info._Z14matrixMultiplyPKfS0_PfS0_iii,"",@"SHT_CUDA_INFO"
	.sectionflags	@""
	.align	4


	//----- nvinfo : EIATTR_CUDA_API_VERSION
	.align		4
        /*0000*/ 	.byte	0x04, 0x37
        /*0002*/ 	.short	(.L_53 - .L_52)
.L_52:
        /*0004*/ 	.word	0x00000082


	//----- nvinfo : EIATTR_KPARAM_INFO
	.align		4
.L_53:
        /*0008*/ 	.byte	0x04, 0x17
        /*000a*/ 	.short	(.L_55 - .L_54)
.L_54:
        /*000c*/ 	.word	0x00000000
        /*0010*/ 	.short	0x0006
        /*0012*/ 	.short	0x0028
        /*0014*/ 	.byte	0x00, 0xf0, 0x11, 0x00


	//----- nvinfo : EIATTR_KPARAM_INFO
	.align		4
.L_55:
        /*0018*/ 	.byte	0x04, 0x17
        /*001a*/ 	.short	(.L_57 - .L_56)
.L_56:
        /*001c*/ 	.word	0x00000000
        /*0020*/ 	.short	0x0005
        /*0022*/ 	.short	0x0024
        /*0024*/ 	.byte	0x00, 0xf0, 0x11, 0x00


	//----- nvinfo : EIATTR_KPARAM_INFO
	.align		4
.L_57:
        /*0028*/ 	.byte	0x04, 0x17
        /*002a*/ 	.short	(.L_59 - .L_58)
.L_58:
        /*002c*/ 	.word	0x00000000
        /*0030*/ 	.short	0x0004
        /*0032*/ 	.short	0x0020
        /*0034*/ 	.byte	0x00, 0xf0, 0x11, 0x00


	//----- nvinfo : EIATTR_KPARAM_INFO
	.align		4
.L_59:
        /*0038*/ 	.byte	0x04, 0x17
        /*003a*/ 	.short	(.L_61 - .L_60)
.L_60:
        /*003c*/ 	.word	0x00000000
        /*0040*/ 	.short	0x0003
        /*0042*/ 	.short	0x0018
        /*0044*/ 	.byte	0x00, 0xf5, 0x21, 0x00


	//----- nvinfo : EIATTR_KPARAM_INFO
	.align		4
.L_61:
        /*0048*/ 	.byte	0x04, 0x17
        /*004a*/ 	.short	(.L_63 - .L_62)
.L_62:
        /*004c*/ 	.word	0x00000000
        /*0050*/ 	.short	0x0002
        /*0052*/ 	.short	0x0010
        /*0054*/ 	.byte	0x00, 0xf5, 0x21, 0x00


	//----- nvinfo : EIATTR_KPARAM_INFO
	.align		4
.L_63:
        /*0058*/ 	.byte	0x04, 0x17
        /*005a*/ 	.short	(.L_65 - .L_64)
.L_64:
        /*005c*/ 	.word	0x00000000
        /*0060*/ 	.short	0x0001
        /*0062*/ 	.short	0x0008
        /*0064*/ 	.byte	0x00, 0xf5, 0x21, 0x00


	//----- nvinfo : EIATTR_KPARAM_INFO
	.align		4
.L_65:
        /*0068*/ 	.byte	0x04, 0x17
        /*006a*/ 	.short	(.L_67 - .L_66)
.L_66:
        /*006c*/ 	.word	0x00000000
        /*0070*/ 	.short	0x0000
        /*0072*/ 	.short	0x0000
        /*0074*/ 	.byte	0x00, 0xf5, 0x21, 0x00


	//----- nvinfo : EIATTR_SPARSE_MMA_MASK
	.align		4
.L_67:
        /*0078*/ 	.byte	0x03, 0x50
        /*007a*/ 	.short	0x0000


	//----- nvinfo : EIATTR_MAXREG_COUNT
	.align		4
        /*007c*/ 	.byte	0x03, 0x1b
        /*007e*/ 	.short	0x00ff


	//----- nvinfo : EIATTR_MERCURY_ISA_VERSION
	.align		4
        /*0080*/ 	.byte	0x03, 0x5f
        /*0082*/ 	.short	0x0101


	//----- nvinfo : EIATTR_VRC_CTA_INIT_COUNT
	.align		4
        /*0084*/ 	.byte	0x02, 0x4a
	.zero		1
	.zero		1


	//----- nvinfo : EIATTR_EXIT_INSTR_OFFSETS
	.align		4
        /*0088*/ 	.byte	0x04, 0x1c
        /*008a*/ 	.short	(.L_69 - .L_68)


	//   ....[0]....
.L_68:
        /*008c*/ 	.word	0x000000c0


	//   ....[1]....
        /*0090*/ 	.word	0x00000920


	//----- nvinfo : EIATTR_CBANK_PARAM_SIZE
	.align		4
.L_69:
        /*0094*/ 	.byte	0x03, 0x19
        /*0096*/ 	.short	0x002c


	//----- nvinfo : EIATTR_PARAM_CBANK
	.align		4
        /*0098*/ 	.byte	0x04, 0x0a
        /*009a*/ 	.short	(.L_71 - .L_70)
	.align		4
.L_70:
        /*009c*/ 	.word	index@(.nv.constant0._Z14matrixMultiplyPKfS0_PfS0_iii)
        /*00a0*/ 	.short	0x0380
        /*00a2*/ 	.short	0x002c


	//----- nvinfo : EIATTR_SW_WAR
	.align		4
.L_71:
        /*00a4*/ 	.byte	0x04, 0x36
        /*00a6*/ 	.short	(.L_73 - .L_72)
.L_72:
        /*00a8*/ 	.word	0x00000008
.L_73:


//--------------------- .nv.info._Z24matrixMultiply_broadcastPKfS0_PfS0_iii --------------------------
	.section	.nv.info._Z24matrixMultiply_broadcastPKfS0_PfS0_iii,"",@"SHT_CUDA_INFO"
	.sectionflags	@""
	.align	4


	//----- nvinfo : EIATTR_CUDA_API_VERSION
	.align		4
        /*0000*/ 	.byte	0x04, 0x37
        /*0002*/ 	.short	(.L_75 - .L_74)
.L_74:
        /*0004*/ 	.word	0x00000082


	//----- nvinfo : EIATTR_KPARAM_INFO
	.align		4
.L_75:
        /*0008*/ 	.byte	0x04, 0x17
        /*000a*/ 	.short	(.L_77 - .L_76)
.L_76:
        /*000c*/ 	.word	0x00000000
        /*0010*/ 	.short	0x0006
        /*0012*/ 	.short	0x0028
        /*0014*/ 	.byte	0x00, 0xf0, 0x11, 0x00


	//----- nvinfo : EIATTR_KPARAM_INFO
	.align		4
.L_77:
        /*0018*/ 	.byte	0x04, 0x17
        /*001a*/ 	.short	(.L_79 - .L_78)
.L_78:
        /*001c*/ 	.word	0x00000000
        /*0020*/ 	.short	0x0005
        /*0022*/ 	.short	0x0024
        /*0024*/ 	.byte	0x00, 0xf0, 0x11, 0x00


	//----- nvinfo : EIATTR_KPARAM_INFO
	.align		4
.L_79:
        /*0028*/ 	.byte	0x04, 0x17
        /*002a*/ 	.short	(.L_81 - .L_80)
.L_80:
        /*002c*/ 	.word	0x00000000
        /*0030*/ 	.short	0x0004
        /*0032*/ 	.short	0x0020
        /*0034*/ 	.byte	0x00, 0xf0, 0x11, 0x00


	//----- nvinfo : EIATTR_KPARAM_INFO
	.align		4
.L_81:
        /*0038*/ 	.byte	0x04, 0x17
        /*003a*/ 	.short	(.L_83 - .L_82)
.L_82:
        /*003c*/ 	.word	0x00000000
        /*0040*/ 	.short	0x0003
        /*0042*/ 	.short	0x0018
        /*0044*/ 	.byte	0x00, 0xf5, 0x21, 0x00


	//----- nvinfo : EIATTR_KPARAM_INFO
	.align		4
.L_83:
        /*0048*/ 	.byte	0x04, 0x17
        /*004a*/ 	.short	(.L_85 - .L_84)
.L_84:
        /*004c*/ 	.word	0x00000000
        /*0050*/ 	.short	0x0002
        /*0052*/ 	.short	0x0010
        /*0054*/ 	.byte	0x00, 0xf5, 0x21, 0x00


	//----- nvinfo : EIATTR_KPARAM_INFO
	.align		4
.L_85:
        /*0058*/ 	.byte	0x04, 0x17
        /*005a*/ 	.short	(.L_87 - .L_86)
.L_86:
        /*005c*/ 	.word	0x00000000
        /*0060*/ 	.short	0x0001
        /*0062*/ 	.short	0x0008
        /*0064*/ 	.byte	0x00, 0xf5, 0x21, 0x00


	//----- nvinfo : EIATTR_KPARAM_INFO
	.align		4
.L_87:
        /*0068*/ 	.byte	0x04, 0x17
        /*006a*/ 	.short	(.L_89 - .L_88)
.L_88:
        /*006c*/ 	.word	0x00000000
        /*0070*/ 	.short	0x0000
        /*0072*/ 	.short	0x0000
        /*0074*/ 	.byte	0x00, 0xf5, 0x21, 0x00


	//----- nvinfo : EIATTR_SPARSE_MMA_MASK
	.align		4
.L_89:
        /*0078*/ 	.byte	0x03, 0x50
        /*007a*/ 	.short	0x0000


	//----- nvinfo : EIATTR_MAXREG_COUNT
	.align		4
        /*007c*/ 	.byte	0x03, 0x1b
        /*007e*/ 	.short	0x00ff


	//----- nvinfo : EIATTR_NUM_BARRIERS
	.align		4
        /*0080*/ 	.byte	0x02, 0x4c
        /*0082*/ 	.byte	0x01
	.zero		1


	//----- nvinfo : EIATTR_MERCURY_ISA_VERSION
	.align		4
        /*0084*/ 	.byte	0x03, 0x5f
        /*0086*/ 	.short	0x0101


	//----- nvinfo : EIATTR_VRC_CTA_INIT_COUNT
	.align		4
        /*0088*/ 	.byte	0x02, 0x4a
	.zero		1
	.zero		1


	//----- nvinfo : EIATTR_EXIT_INSTR_OFFSETS
	.align		4
        /*008c*/ 	.byte	0x04, 0x1c
        /*008e*/ 	.short	(.L_91 - .L_90)


	//   ....[0]....
.L_90:
        /*0090*/ 	.word	0x00000600


	//   ....[1]....
        /*0094*/ 	.word	0x00000690


	//----- nvinfo : EIATTR_CBANK_PARAM_SIZE
	.align		4
.L_91:
        /*0098*/ 	.byte	0x03, 0x19
        /*009a*/ 	.short	0x002c


	//----- nvinfo : EIATTR_PARAM_CBANK
	.align		4
        /*009c*/ 	.byte	0x04, 0x0a
        /*009e*/ 	.short	(.L_93 - .L_92)
	.align		4
.L_92:
        /*00a0*/ 	.word	index@(.nv.constant0._Z24matrixMultiply_broadcastPKfS0_PfS0_iii)
        /*00a4*/ 	.short	0x0380
        /*00a6*/ 	.short	0x002c


	//----- nvinfo : EIATTR_SW_WAR
	.align		4
.L_93:
        /*00a8*/ 	.byte	0x04, 0x36
        /*00aa*/ 	.short	(.L_95 - .L_94)
.L_94:
        /*00ac*/ 	.word	0x00000008
.L_95:


//--------------------- .nv.info._Z20tiled_mat_mul_kernelPfS_S_S_iii --------------------------
	.section	.nv.info._Z20tiled_mat_mul_kernelPfS_S_S_iii,"",@"SHT_CUDA_INFO"
	.sectionflags	@""
	.align	4


	//----- nvinfo : EIATTR_CUDA_API_VERSION
	.align		4
        /*0000*/ 	.byte	0x04, 0x37
        /*0002*/ 	.short	(.L_97 - .L_96)
.L_96:
        /*0004*/ 	.word	0x00000082


	//----- nvinfo : EIATTR_KPARAM_INFO
	.align		4
.L_97:
        /*0008*/ 	.byte	0x04, 0x17
        /*000a*/ 	.short	(.L_99 - .L_98)
.L_98:
        /*000c*/ 	.word	0x00000000
        /*0010*/ 	.short	0x0006
        /*0012*/ 	.short	0x0028
        /*0014*/ 	.byte	0x00, 0xf0, 0x11, 0x00


	//----- nvinfo : EIATTR_KPARAM_INFO
	.align		4
.L_99:
        /*0018*/ 	.byte	0x04, 0x17
        /*001a*/ 	.short	(.L_101 - .L_100)
.L_100:
        /*001c*/ 	.word	0x00000000
        /*0020*/ 	.short	0x0005
        /*0022*/ 	.short	0x0024
        /*0024*/ 	.byte	0x00, 0xf0, 0x11, 0x00


	//----- nvinfo : EIATTR_KPARAM_INFO
	.align		4
.L_101:
        /*0028*/ 	.byte	0x04, 0x17
        /*002a*/ 	.short	(.L_103 - .L_102)
.L_102:
        /*002c*/ 	.word	0x00000000
        /*0030*/ 	.short	0x0004
        /*0032*/ 	.short	0x0020
        /*0034*/ 	.byte	0x00, 0xf0, 0x11, 0x00


	//----- nvinfo : EIATTR_KPARAM_INFO
	.align		4
.L_103:
        /*0038*/ 	.byte	0x04, 0x17
        /*003a*/ 	.short	(.L_105 - .L_104)
.L_104:
        /*003c*/ 	.word	0x00000000
        /*0040*/ 	.short	0x0003
        /*0042*/ 	.short	0x0018
        /*0044*/ 	.byte	0x00, 0xf5, 0x21, 0x00


	//----- nvinfo : EIATTR_KPARAM_INFO
	.align		4
.L_105:
        /*0048*/ 	.byte	0x04, 0x17
        /*004a*/ 	.short	(.L_107 - .L_106)
.L_106:
        /*004c*/ 	.word	0x00000000
        /*0050*/ 	.short	0x0002
        /*0052*/ 	.short	0x0010
        /*0054*/ 	.byte	0x00, 0xf5, 0x21, 0x00


	//----- nvinfo : EIATTR_KPARAM_INFO
	.align		4
.L_107:
        /*0058*/ 	.byte	0x04, 0x17
        /*005a*/ 	.short	(.L_109 - .L_108)
.L_108:
        /*005c*/ 	.word	0x00000000
        /*0060*/ 	.short	0x0001
        /*0062*/ 	.short	0x0008
        /*0064*/ 	.byte	0x00, 0xf5, 0x21, 0x00


	//----- nvinfo : EIATTR_KPARAM_INFO
	.align		4
.L_109:
        /*0068*/ 	.byte	0x04, 0x17
        /*006a*/ 	.short	(.L_111 - .L_110)
.L_110:
        /*006c*/ 	.word	0x00000000
        /*0070*/ 	.short	0x0000
        /*0072*/ 	.short	0x0000
        /*0074*/ 	.byte	0x00, 0xf5, 0x21, 0x00


	//----- nvinfo : EIATTR_SPARSE_MMA_MASK
	.align		4
.L_111:
        /*0078*/ 	.byte	0x03, 0x50
        /*007a*/ 	.short	0x0000


	//----- nvinfo : EIATTR_MAXREG_COUNT
	.align		4
        /*007c*/ 	.byte	0x03, 0x1b
        /*007e*/ 	.short	0x00ff


	//----- nvinfo : EIATTR_NUM_BARRIERS
	.align		4
        /*0080*/ 	.byte	0x02, 0x4c
        /*0082*/ 	.byte	0x01
	.zero		1


	//----- nvinfo : EIATTR_MERCURY_ISA_VERSION
	.align		4
        /*0084*/ 	.byte	0x03, 0x5f
        /*0086*/ 	.short	0x0101


	//----- nvinfo : EIATTR_VRC_CTA_INIT_COUNT
	.align		4
        /*0088*/ 	.byte	0x02, 0x4a
	.zero		1
	.zero		1


	//----- nvinfo : EIATTR_EXIT_INSTR_OFFSETS
	.align		4
        /*008c*/ 	.byte	0x04, 0x1c
        /*008e*/ 	.short	(.L_113 - .L_112)


	//   ....[0]....
.L_112:
        /*0090*/ 	.word	0x000005c0


	//   ....[1]....
        /*0094*/ 	.word	0x00000650


	//----- nvinfo : EIATTR_CBANK_PARAM_SIZE
	.align		4
.L_113:
        /*0098*/ 	.byte	0x03, 0x19
        /*009a*/ 	.short	0x002c


	//----- nvinfo : EIATTR_PARAM_CBANK
	.align		4
        /*009c*/ 	.byte	0x04, 0x0a
        /*009e*/ 	.short	(.L_115 - .L_114)
	.align		4
.L_114:
        /*00a0*/ 	.word	index@(.nv.constant0._Z20tiled_mat_mul_kernelPfS_S_S_iii)
        /*00a4*/ 	.short	0x0380
        /*00a6*/ 	.short	0x002c


	//----- nvinfo : EIATTR_SW_WAR
	.align		4
.L_115:
        /*00a8*/ 	.byte	0x04, 0x36
        /*00aa*/ 	.short	(.L_117 - .L_116)
.L_116:
        /*00ac*/ 	.word	0x00000008
.L_117:


//--------------------- .nv.info._Z22optimized_tiled_matmulPKfS0_PfS0_iii --------------------------
	.section	.nv.info._Z22optimized_tiled_matmulPKfS0_PfS0_iii,"",@"SHT_CUDA_INFO"
	.sectionflags	@""
	.align	4


	//----- nvinfo : EIATTR_CUDA_API_VERSION
	.align		4
        /*0000*/ 	.byte	0x04, 0x37
        /*0002*/ 	.short	(.L_119 - .L_118)
.L_118:
        /*0004*/ 	.word	0x00000082


	//----- nvinfo : EIATTR_KPARAM_INFO
	.align		4
.L_119:
        /*0008*/ 	.byte	0x04, 0x17
        /*000a*/ 	.short	(.L_121 - .L_120)
.L_120:
        /*000c*/ 	.word	0x00000000
        /*0010*/ 	.short	0x0006
        /*0012*/ 	.short	0x0028
        /*0014*/ 	.byte	0x00, 0xf0, 0x11, 0x00


	//----- nvinfo : EIATTR_KPARAM_INFO
	.align		4
.L_121:
        /*0018*/ 	.byte	0x04, 0x17
        /*001a*/ 	.short	(.L_123 - .L_122)
.L_122:
        /*001c*/ 	.word	0x00000000
        /*0020*/ 	.short	0x0005
        /*0022*/ 	.short	0x0024
        /*0024*/ 	.byte	0x00, 0xf0, 0x11, 0x00


	//----- nvinfo : EIATTR_KPARAM_INFO
	.align		4
.L_123:
        /*0028*/ 	.byte	0x04, 0x17
        /*002a*/ 	.short	(.L_125 - .L_124)
.L_124:
        /*002c*/ 	.word	0x00000000
        /*0030*/ 	.short	0x0004
        /*0032*/ 	.short	0x0020
        /*0034*/ 	.byte	0x00, 0xf0, 0x11, 0x00


	//----- nvinfo : EIATTR_KPARAM_INFO
	.align		4
.L_125:
        /*0038*/ 	.byte	0x04, 0x17
        /*003a*/ 	.short	(.L_127 - .L_126)
.L_126:
        /*003c*/ 	.word	0x00000000
        /*0040*/ 	.short	0x0003
        /*0042*/ 	.short	0x0018
        /*0044*/ 	.byte	0x00, 0xf5, 0x21, 0x00


	//----- nvinfo : EIATTR_KPARAM_INFO
	.align		4
.L_127:
        /*0048*/ 	.byte	0x04, 0x17
        /*004a*/ 	.short	(.L_129 - .L_128)
.L_128:
        /*004c*/ 	.word	0x00000000
        /*0050*/ 	.short	0x0002
        /*0052*/ 	.short	0x0010
        /*0054*/ 	.byte	0x00, 0xf5, 0x21, 0x00


	//----- nvinfo : EIATTR_KPARAM_INFO
	.align		4
.L_129:
        /*0058*/ 	.byte	0x04, 0x17
        /*005a*/ 	.short	(.L_131 - .L_130)
.L_130:
        /*005c*/ 	.word	0x00000000
        /*0060*/ 	.short	0x0001
        /*0062*/ 	.short	0x0008
        /*0064*/ 	.byte	0x00, 0xf5, 0x21, 0x00


	//----- nvinfo : EIATTR_KPARAM_INFO
	.align		4
.L_131:
        /*0068*/ 	.byte	0x04, 0x17
        /*006a*/ 	.short	(.L_133 - .L_132)
.L_132:
        /*006c*/ 	.word	0x00000000
        /*0070*/ 	.short	0x0000
        /*0072*/ 	.short	0x0000
        /*0074*/ 	.byte	0x00, 0xf5, 0x21, 0x00


	//----- nvinfo : EIATTR_SPARSE_MMA_MASK
	.align		4
.L_133:
        /*0078*/ 	.byte	0x03, 0x50
        /*007a*/ 	.short	0x0000


	//----- nvinfo : EIATTR_MAXREG_COUNT
	.align		4
        /*007c*/ 	.byte	0x03, 0x1b
        /*007e*/ 	.short	0x00ff


	//----- nvinfo : EIATTR_NUM_BARRIERS
	.align		4
        /*0080*/ 	.byte	0x02, 0x4c
        /*0082*/ 	.byte	0x01
	.zero		1


	//----- nvinfo : EIATTR_MERCURY_ISA_VERSION
	.align		4
        /*0084*/ 	.byte	0x03, 0x5f
        /*0086*/ 	.short	0x0101


	//----- nvinfo : EIATTR_VRC_CTA_INIT_COUNT
	.align		4
        /*0088*/ 	.byte	0x02, 0x4a
	.zero		1
	.zero		1


	//----- nvinfo : EIATTR_EXIT_INSTR_OFFSETS
	.align		4
        /*008c*/ 	.byte	0x04, 0x1c
        /*008e*/ 	.short	(.L_135 - .L_134)


	//   ....[0]....
.L_134:
        /*0090*/ 	.word	0x000009f0


	//   ....[1]....
        /*0094*/ 	.word	0x00000a80


	//----- nvinfo : EIATTR_CBANK_PARAM_SIZE
	.align		4
.L_135:
        /*0098*/ 	.byte	0x03, 0x19
        /*009a*/ 	.short	0x002c


	//----- nvinfo : EIATTR_PARAM_CBANK
	.align		4
        /*009c*/ 	.byte	0x04, 0x0a
        /*009e*/ 	.short	(.L_137 - .L_136)
	.align		4
.L_136:
        /*00a0*/ 	.word	index@(.nv.constant0._Z22optimized_tiled_matmulPKfS0_PfS0_iii)
        /*00a4*/ 	.short	0x0380
        /*00a6*/ 	.short	0x002c


	//----- nvinfo : EIATTR_SW_WAR
	.align		4
.L_137:
        /*00a8*/ 	.byte	0x04, 0x36
        /*00aa*/ 	.short	(.L_139 - .L_138)
.L_138:
        /*00ac*/ 	.word	0x00000008
.L_139:


//--------------------- .nv.callgraph             --------------------------
	.section	.nv.callgraph,"",@"SHT_CUDA_CALLGRAPH"
	.align	4
	.sectionentsize	8
	.align		4
        /*0000*/ 	.word	0x00000000
	.align		4
        /*0004*/ 	.word	0xffffffff
	.align		4
        /*0008*/ 	.word	0x00000000
	.align		4
        /*000c*/ 	.word	0xfffffffe
	.align		4
        /*0010*/ 	.word	0x00000000
	.align		4
        /*0014*/ 	.word	0xfffffffd
	.align		4
        /*0018*/ 	.word	0x00000000
	.align		4
        /*001c*/ 	.word	0xfffffffc


//--------------------- .text._Z28matrixMultiply_broadcast_addPKfS0_PfS0_iii --------------------------
	.section	.text._Z28matrixMultiply_broadcast_addPKfS0_PfS0_iii,"ax",@progbits
	.align	128
        .global         _Z28matrixMultiply_broadcast_addPKfS0_PfS0_iii
        .type           _Z28matrixMultiply_broadcast_addPKfS0_PfS0_iii,@function
        .size           _Z28matrixMultiply_broadcast_addPKfS0_PfS0_iii,(.L_x_20 - _Z28matrixMultiply_broadcast_addPKfS0_PfS0_iii)
        .other          _Z28matrixMultiply_broadcast_addPKfS0_PfS0_iii,@"STO_CUDA_ENTRY STV_DEFAULT"
_Z28matrixMultiply_broadcast_addPKfS0_PfS0_iii:
.text._Z28matrixMultiply_broadcast_addPKfS0_PfS0_iii:
[----:B------:R-:W-:Y:S01]  /*0000*/  LDC R1, c[0x0][0x37c] ;  /* 0x0000df00ff017b82 */ /* 0x000fe20000000800 */
[----:B------:R-:W0:Y:S07]  /*0010*/  S2R R5, SR_TID.X ;  /* 0x0000000000057919 */ /* 0x000e2e0000002100 */
[----:B------:R-:W1:Y:S01]  /*0020*/  LDC R3, c[0x0][0x364] ;  /* 0x0000d900ff037b82 */ /* 0x000e620000000800 */
[----:B------:R-:W2:Y:S01]  /*0030*/  LDCU.64 UR6, c[0x0][0x3a0] ;  /* 0x00007400ff0677ac */ /* 0x000ea20008000a00 */
[----:B------:R-:W1:Y:S06]  /*0040*/  S2R R2, SR_TID.Y ;  /* 0x0000000000027919 */ /* 0x000e6c0000002200 */
[----:B------:R-:W0:Y:S08]  /*0050*/  S2UR UR5, SR_CTAID.X ;  /* 0x00000000000579c3 */ /* 0x000e300000002500 */
[----:B------:R-:W0:Y:S01]  /*0060*/  LDC R0, c[0x0][0x360] ;  /* 0x0000d800ff007b82 */ /* 0x000e220000000800 */
[----:B--2---:R-:W-:-:S07]  /*0070*/  MOV R9, UR7 ;  /* 0x0000000700097c02 */ /* 0x004fce0008000f00 */
[----:B------:R-:W1:Y:S01]  /*0080*/  S2UR UR4, SR_CTAID.Y ;  /* 0x00000000000479c3 */ /* 0x000e620000002600 */
[----:B0-----:R-:W-:-:S05]  /*0090*/  IMAD R0, R0, UR5, R5 ;  /* 0x0000000500007c24 */ /* 0x001fca000f8e0205 */
[----:B------:R-:W-:Y:S01]  /*00a0*/  ISETP.GE.AND P0, PT, R0, R9, PT ;  /* 0x000000090000720c */ /* 0x000fe20003f06270 */
[----:B-1----:R-:W-:-:S05]  /*00b0*/  IMAD R3, R3, UR4, R2 ;  /* 0x0000000403037c24 */ /* 0x002fca000f8e0202 */
[----:B------:R-:W-:-:S13]  /*00c0*/  ISETP.GE.OR P0, PT, R3, UR6, P0 ;  /* 0x0000000603007c0c */ /* 0x000fda0008706670 */
[----:B------:R-:W-:Y:S05]  /*00d0*/  @P0 EXIT ;  /* 0x000000000000094d */ /* 0x000fea0003800000 */
[----:B------:R-:W0:Y:S01]  /*00e0*/  LDCU UR5, c[0x0][0x3a8] ;  /* 0x00007500ff0577ac */ /* 0x000e220008000800 */
[----:B------:R-:W-:Y:S01]  /*00f0*/  HFMA2 R5, -RZ, RZ, 0, 0 ;  /* 0x00000000ff057431 */ /* 0x000fe200000001ff */
[----:B------:R-:W1:Y:S01]  /*0100*/  LDCU.64 UR8, c[0x0][0x358] ;  /* 0x00006b00ff0877ac */ /* 0x000e620008000a00 */
[----:B0-----:R-:W-:-:S09]  /*0110*/  UISETP.GE.AND UP0, UPT, UR5, 0x1, UPT ;  /* 0x000000010500788c */ /* 0x001fd2000bf06270 */
[----:B-1----:R-:W-:Y:S05]  /*0120*/  BRA.U !UP0, `(.L_x_0) ;  /* 0x0000000908b47547 */ /* 0x002fea000b800000 */
[----:B------:R-:W-:Y:S02]  /*0130*/  UISETP.GE.U32.AND UP1, UPT, UR5, 0x8, UPT ;  /* 0x000000080500788c */ /* 0x000fe4000bf26070 */
[----:B------:R-:W-:Y:S01]  /*0140*/  IMAD R4, R3, UR5, RZ ;  /* 0x0000000503047c24 */ /* 0x000fe2000f8e02ff */
[----:B------:R-:W-:Y:S01]  /*0150*/  ULOP3.LUT UR6, UR5, 0x7, URZ, 0xc0, !UPT ;  /* 0x0000000705067892 */ /* 0x000fe2000f8ec0ff */
[----:B------:R-:W-:Y:S01]  /*0160*/  MOV R5, RZ ;  /* 0x000000ff00057202 */ /* 0x000fe20000000f00 */
[----:B------:R-:W-:Y:S02]  /*0170*/  UMOV UR4, URZ ;  /* 0x000000ff00047c82 */ /* 0x000fe40008000000 */
[----:B------:R-:W-:Y:S02]  /*0180*/  UISETP.NE.AND UP0, UPT, UR6, URZ, UPT ;  /* 0x000000ff0600728c */ /* 0x000fe4000bf05270 */
[----:B------:R-:W-:Y:S09]  /*0190*/  BRA.U !UP1, `(.L_x_1) ;  /* 0x0000000509387547 */ /* 0x000ff2000b800000 */
[----:B------:R-:W0:Y:S01]  /*01a0*/  LDC.64 R6, c[0x0][0x380] ;  /* 0x0000e000ff067b82 */ /* 0x000e220000000a00 */
[----:B------:R-:W-:Y:S01]  /*01b0*/  ULOP3.LUT UR4, UR5, 0x7ffffff8, URZ, 0xc0, !UPT ;  /* 0x7ffffff805047892 */ /* 0x000fe2000f8ec0ff */
[----:B------:R-:W-:Y:S02]  /*01c0*/  MOV R5, RZ ;  /* 0x000000ff00057202 */ /* 0x000fe40000000f00 */
[----:B------:R-:W-:Y:S01]  /*01d0*/  MOV R2, R0 ;  /* 0x0000000000027202 */ /* 0x000fe20000000f00 */
[----:B------:R-:W-:-:S03]  /*01e0*/  UIADD3 UR5, UPT, UPT, -UR4, URZ, URZ ;  /* 0x000000ff04057290 */ /* 0x000fc6000fffe1ff */
[----:B------:R-:W1:Y:S08]  /*01f0*/  LDC R9, c[0x0][0x3a4] ;  /* 0x0000e900ff097b82 */ /* 0x000e700000000800 */
[----:B------:R-:W2:Y:S08]  /*0200*/  LDC.64 R10, c[0x0][0x380] ;  /* 0x0000e000ff0a7b82 */ /* 0x000eb00000000a00 */
[----:B------:R-:W3:Y:S01]  /*0210*/  LDC.64 R12, c[0x0][0x388] ;  /* 0x0000e200ff0c7b82 */ /* 0x000ee20000000a00 */
[----:B0-----:R-:W-:-:S03]  /*0220*/  IMAD.WIDE.U32 R6, R4, 0x4, R6 ;  /* 0x0000000404067825 */ /* 0x001fc600078e0006 */
[----:B------:R-:W-:Y:S02]  /*0230*/  IADD3 R20, P0, PT, R6, 0x10, RZ ;  /* 0x0000001006147810 */ /* 0x000fe40007f1e0ff */
[----:B------:R-:W-:Y:S02]  /*0240*/  MOV R6, R4 ;  /* 0x0000000400067202 */ /* 0x000fe40000000f00 */
[----:B------:R-:W-:-:S09]  /*0250*/  IADD3.X R21, PT, PT, RZ, R7, RZ, P0, !PT ;  /* 0x00000007ff157210 */ /* 0x000fd200007fe4ff */
.L_x_2:
[----:B---3--:R-:W-:-:S05]  /*0260*/  IMAD.WIDE R18, R2, 0x4, R12 ;  /* 0x0000000402127825 */ /* 0x008fca00078e020c */
[----:B------:R-:W3:Y:S01]  /*0270*/  LDG.E R14, desc[UR8][R18.64] ;  /* 0x00000008120e7981 */ /* 0x000ee2000c1e1900 */
[----:B--2---:R-:W-:-:S04]  /*0280*/  IMAD.WIDE.U32 R16, R6, 0x4, R10 ;  /* 0x0000000406107825 */ /* 0x004fc800078e000a */
[C---:B-1----:R-:W-:Y:S01]  /*0290*/  IMAD.WIDE R28, R9.reuse, 0x4, R18 ;  /* 0x00000004091c7825 */ /* 0x042fe200078e0212 */
[----:B------:R0:W2:Y:S04]  /*02a0*/  LDG.E R8, desc[UR8][R16.64] ;  /* 0x0000000810087981 */ /* 0x0000a8000c1e1900 */
[----:B------:R-:W4:Y:S01]  /*02b0*/  LDG.E R7, desc[UR8][R28.64] ;  /* 0x000000081c077981 */ /* 0x000f22000c1e1900 */
[----:B------:R-:W-:-:S04]  /*02c0*/  IMAD.WIDE R22, R9, 0x4, R28 ;  /* 0x0000000409167825 */ /* 0x000fc800078e021c */
[C---:B------:R-:W-:Y:S02]  /*02d0*/  IMAD.WIDE R24, R9.reuse, 0x4, R22 ;  /* 0x0000000409187825 */ /* 0x040fe400078e0216 */
[----:B------:R-:W5:Y:S02]  /*02e0*/  LDG.E R22, desc[UR8][R22.64] ;  /* 0x0000000816167981 */ /* 0x000f64000c1e1900 */
[C---:B0-----:R-:W-:Y:S02]  /*02f0*/  IMAD.WIDE R16, R9.reuse, 0x4, R24 ;  /* 0x0000000409107825 */ /* 0x041fe400078e0218 */
[----:B------:R-:W5:Y:S04]  /*0300*/  LDG.E R26, desc[UR8][R24.64] ;  /* 0x00000008181a7981 */ /* 0x000f68000c1e1900 */
[----:B------:R0:W5:Y:S01]  /*0310*/  LDG.E R27, desc[UR8][R16.64] ;  /* 0x00000008101b7981 */ /* 0x000162000c1e1900 */
[----:B------:R-:W-:Y:S01]  /*0320*/  IMAD.WIDE R18, R9, 0x4, R16 ;  /* 0x0000000409127825 */ /* 0x000fe200078e0210 */
[----:B0-----:R-:W-:-:S02]  /*0330*/  MOV R16, R20 ;  /* 0x0000001400107202 */ /* 0x001fc40000000f00 */
[----:B------:R-:W-:-:S05]  /*0340*/  MOV R17, R21 ;  /* 0x0000001500117202 */ /* 0x000fca0000000f00 */
[----:B------:R-:W5:Y:S04]  /*0350*/  LDG.E R28, desc[UR8][R16.64+-0xc] ;  /* 0xfffff408101c7981 */ /* 0x000f68000c1e1900 */
[----:B------:R-:W5:Y:S01]  /*0360*/  LDG.E R23, desc[UR8][R16.64+-0x8] ;  /* 0xfffff80810177981 */ /* 0x000f62000c1e1900 */
[----:B---3--:R-:W-:Y:S01]  /*0370*/  FSETP.GT.AND P0, PT, R14, RZ, PT ;  /* 0x000000ff0e00720b */ /* 0x008fe20003f04000 */
[C---:B------:R-:W-:Y:S02]  /*0380*/  IMAD.WIDE R14, R9.reuse, 0x4, R18 ;  /* 0x00000004090e7825 */ /* 0x040fe400078e0212 */
[----:B------:R-:W3:Y:S02]  /*0390*/  LDG.E R18, desc[UR8][R18.64] ;  /* 0x0000000812127981 */ /* 0x000ee4000c1e1900 */
[----:B------:R-:W-:-:S02]  /*03a0*/  IMAD.WIDE R20, R9, 0x4, R14 ;  /* 0x0000000409147825 */ /* 0x000fc400078e020e */
[----:B------:R-:W3:Y:S06]  /*03b0*/  LDG.E R14, desc[UR8][R14.64] ;  /* 0x000000080e0e7981 */ /* 0x000eec000c1e1900 */
[----:B--2---:R-:W-:Y:S01]  /*03c0*/  @P0 MOV R24, R8 ;  /* 0x0000000800180202 */ /* 0x004fe20000000f00 */
[----:B------:R-:W-:Y:S01]  /*03d0*/  @!P0 FADD R24, -R8, -RZ ;  /* 0x800000ff08188221 */ /* 0x000fe20000000100 */
[----:B------:R-:W2:Y:S01]  /*03e0*/  LDG.E R20, desc[UR8][R20.64] ;  /* 0x0000000814147981 */ /* 0x000ea2000c1e1900 */
[----:B----4-:R-:W-:-:S03]  /*03f0*/  FSETP.GT.AND P2, PT, R7, RZ, PT ;  /* 0x000000ff0700720b */ /* 0x010fc60003f44000 */
[----:B------:R-:W4:Y:S04]  /*0400*/  LDG.E R8, desc[UR8][R16.64+-0x4] ;  /* 0xfffffc0810087981 */ /* 0x000f28000c1e1900 */
[----:B------:R-:W4:Y:S04]  /*0410*/  LDG.E R7, desc[UR8][R16.64] ;  /* 0x0000000810077981 */ /* 0x000f28000c1e1900 */
[----:B------:R-:W4:Y:S04]  /*0420*/  LDG.E R19, desc[UR8][R16.64+0x4] ;  /* 0x0000040810137981 */ /* 0x000f28000c1e1900 */
[----:B------:R-:W4:Y:S04]  /*0430*/  LDG.E R15, desc[UR8][R16.64+0x8] ;  /* 0x00000808100f7981 */ /* 0x000f28000c1e1900 */
[----:B------:R-:W4:Y:S01]  /*0440*/  LDG.E R21, desc[UR8][R16.64+0xc] ;  /* 0x00000c0810157981 */ /* 0x000f22000c1e1900 */
[----:B-----5:R-:W-:-:S02]  /*0450*/  FSETP.GT.AND P3, PT, R22, RZ, PT ;  /* 0x000000ff1600720b */ /* 0x020fc40003f64000 */
[----:B------:R-:W-:Y:S02]  /*0460*/  FSETP.GT.AND P0, PT, R26, RZ, PT ;  /* 0x000000ff1a00720b */ /* 0x000fe40003f04000 */
[----:B------:R-:W-:Y:S01]  /*0470*/  FSETP.GT.AND P1, PT, R27, RZ, PT ;  /* 0x000000ff1b00720b */ /* 0x000fe20003f24000 */
[----:B------:R-:W-:Y:S01]  /*0480*/  FADD R25, R24, R5 ;  /* 0x0000000518197221 */ /* 0x000fe20000000000 */
[----:B------:R-:W-:Y:S01]  /*0490*/  @!P2 FADD R22, -R28, -RZ ;  /* 0x800000ff1c16a221 */ /* 0x000fe20000000100 */
[----:B------:R-:W-:-:S06]  /*04a0*/  @P2 MOV R22, R28 ;  /* 0x0000001c00162202 */ /* 0x000fcc0000000f00 */
[----:B------:R-:W-:Y:S01]  /*04b0*/  @!P3 FADD R5, -R23, -RZ ;  /* 0x800000ff1705b221 */ /* 0x000fe20000000100 */
[----:B------:R-:W-:Y:S01]  /*04c0*/  @P3 MOV R5, R23 ;  /* 0x0000001700053202 */ /* 0x000fe20000000f00 */
[----:B------:R-:W-:-:S04]  /*04d0*/  FADD R22, R25, R22 ;  /* 0x0000001619167221 */ /* 0x000fc80000000000 */
[----:B------:R-:W-:Y:S01]  /*04e0*/  FADD R5, R22, R5 ;  /* 0x0000000516057221 */ /* 0x000fe20000000000 */
[----:B------:R-:W-:-:S04]  /*04f0*/  UIADD3 UR5, UPT, UPT, UR5, 0x8, URZ ;  /* 0x0000000805057890 */ /* 0x000fc8000fffe0ff */
[----:B------:R-:W-:Y:S01]  /*0500*/  UISETP.NE.AND UP1, UPT, UR5, URZ, UPT ;  /* 0x000000ff0500728c */ /* 0x000fe2000bf25270 */
[----:B------:R-:W-:Y:S02]  /*0510*/  LEA R2, R9, R2, 0x3 ;  /* 0x0000000209027211 */ /* 0x000fe400078e18ff */
[----:B------:R-:W-:Y:S02]  /*0520*/  IADD3 R6, PT, PT, R6, 0x8, RZ ;  /* 0x0000000806067810 */ /* 0x000fe40007ffe0ff */
[----:B---3--:R-:W-:Y:S02]  /*0530*/  FSETP.GT.AND P2, PT, R18, RZ, PT ;  /* 0x000000ff1200720b */ /* 0x008fe40003f44000 */
[----:B------:R-:W-:Y:S02]  /*0540*/  FSETP.GT.AND P3, PT, R14, RZ, PT ;  /* 0x000000ff0e00720b */ /* 0x000fe40003f64000 */
[----:B--2---:R-:W-:Y:S01]  /*0550*/  FSETP.GT.AND P4, PT, R20, RZ, PT ;  /* 0x000000ff1400720b */ /* 0x004fe20003f84000 */
[----:B----4-:R-:W-:Y:S01]  /*0560*/  @!P0 FADD R18, -R8, -RZ ;  /* 0x800000ff08128221 */ /* 0x010fe20000000100 */
[----:B------:R-:W-:Y:S01]  /*0570*/  @P0 MOV R18, R8 ;  /* 0x0000000800120202 */ /* 0x000fe20000000f00 */
[----:B------:R-:W-:Y:S01]  /*0580*/  @!P1 FADD R14, -R7, -RZ ;  /* 0x800000ff070e9221 */ /* 0x000fe20000000100 */
[----:B------:R-:W-:-:S03]  /*0590*/  @P1 MOV R14, R7 ;  /* 0x00000007000e1202 */ /* 0x000fc60000000f00 */
[----:B------:R-:W-:Y:S02]  /*05a0*/  FADD R7, R5, R18 ;  /* 0x0000001205077221 */ /* 0x000fe40000000000 */
[----:B------:R-:W-:Y:S01]  /*05b0*/  @!P2 FADD R5, -R19, -RZ ;  /* 0x800000ff1305a221 */ /* 0x000fe20000000100 */
[----:B------:R-:W-:Y:S01]  /*05c0*/  @P2 MOV R5, R19 ;  /* 0x0000001300052202 */ /* 0x000fe20000000f00 */
[----:B------:R-:W-:Y:S01]  /*05d0*/  FADD R14, R7, R14 ;  /* 0x0000000e070e7221 */ /* 0x000fe20000000000 */
[----:B------:R-:W-:Y:S01]  /*05e0*/  @!P3 FADD R7, -R15, -RZ ;  /* 0x800000ff0f07b221 */ /* 0x000fe20000000100 */
[----:B------:R-:W-:Y:S02]  /*05f0*/  @P3 MOV R7, R15 ;  /* 0x0000000f00073202 */ /* 0x000fe40000000f00 */
[----:B------:R-:W-:Y:S01]  /*0600*/  FADD R14, R14, R5 ;  /* 0x000000050e0e7221 */ /* 0x000fe20000000000 */
[----:B------:R-:W-:Y:S01]  /*0610*/  @!P4 FADD R8, -R21, -RZ ;  /* 0x800000ff1508c221 */ /* 0x000fe20000000100 */
[----:B------:R-:W-:-:S02]  /*0620*/  @P4 MOV R8, R21 ;  /* 0x0000001500084202 */ /* 0x000fc40000000f00 */
[----:B------:R-:W-:Y:S01]  /*0630*/  FADD R7, R14, R7 ;  /* 0x000000070e077221 */ /* 0x000fe20000000000 */
[----:B------:R-:W-:-:S03]  /*0640*/  IADD3 R20, P0, PT, R16, 0x20, RZ ;  /* 0x0000002010147810 */ /* 0x000fc60007f1e0ff */
[----:B------:R-:W-:Y:S01]  /*0650*/  FADD R5, R7, R8 ;  /* 0x0000000807057221 */ /* 0x000fe20000000000 */
[----:B------:R-:W-:Y:S01]  /*0660*/  IADD3.X R21, PT, PT, RZ, R17, RZ, P0, !PT ;  /* 0x00000011ff157210 */ /* 0x000fe200007fe4ff */
[----:B------:R-:W-:Y:S08]  /*0670*/  BRA.U UP1, `(.L_x_2) ;  /* 0xfffffff901f87547 */ /* 0x000ff0000b83ffff */
.L_x_1:
[----:B------:R-:W-:Y:S05]  /*0680*/  BRA.U !UP0, `(.L_x_0) ;  /* 0x00000005085c7547 */ /* 0x000fea000b800000 */
[----:B------:R-:W0:Y:S01]  /*0690*/  LDCU UR5, c[0x0][0x3a8] ;  /* 0x00007500ff0577ac */ /* 0x000e220008000800 */
[----:B------:R-:W-:Y:S02]  /*06a0*/  UISETP.GE.U32.AND UP0, UPT, UR6, 0x4, UPT ;  /* 0x000000040600788c */ /* 0x000fe4000bf06070 */
[----:B0-----:R-:W-:-:S04]  /*06b0*/  ULOP3.LUT UR7, UR5, 0x3, URZ, 0xc0, !UPT ;  /* 0x0000000305077892 */ /* 0x001fc8000f8ec0ff */
[----:B------:R-:W-:-:S03]  /*06c0*/  UISETP.NE.AND UP1, UPT, UR7, URZ, UPT ;  /* 0x000000ff0700728c */ /* 0x000fc6000bf25270 */
[----:B------:R-:W-:Y:S08]  /*06d0*/  BRA.U !UP0, `(.L_x_3) ;  /* 0x00000001089c7547 */ /* 0x000ff0000b800000 */
[----:B------:R-:W0:Y:S01]  /*06e0*/  LDC.64 R16, c[0x0][0x388] ;  /* 0x0000e200ff107b82 */ /* 0x000e220000000a00 */
[----:B------:R-:W-:Y:S01]  /*06f0*/  IMAD R11, R9, UR4, R0 ;  /* 0x00000004090b7c24 */ /* 0x000fe2000f8e0200 */
[----:B------:R-:W1:Y:S06]  /*0700*/  LDCU.64 UR10, c[0x0][0x380] ;  /* 0x00007000ff0a77ac */ /* 0x000e6c0008000a00 */
[----:B------:R-:W2:Y:S01]  /*0710*/  LDC.64 R6, c[0x0][0x380] ;  /* 0x0000e000ff067b82 */ /* 0x000ea20000000a00 */
[----:B------:R-:W-:Y:S01]  /*0720*/  IADD3 R2, P0, PT, R4, UR4, RZ ;  /* 0x0000000404027c10 */ /* 0x000fe2000ff1e0ff */
[----:B0-----:R-:W-:-:S04]  /*0730*/  IMAD.WIDE R16, R11, 0x4, R16 ;  /* 0x000000040b107825 */ /* 0x001fc800078e0210 */
[C---:B------:R-:W-:Y:S02]  /*0740*/  IMAD.WIDE R18, R9.reuse, 0x4, R16 ;  /* 0x0000000409127825 */ /* 0x040fe400078e0210 */
[----:B------:R-:W3:Y:S01]  /*0750*/  LDG.E R16, desc[UR8][R16.64] ;  /* 0x0000000810107981 */ /* 0x000ee2000c1e1900 */
[----:B------:R-:W-:Y:S01]  /*0760*/  IADD3 R11, PT, PT, R4, UR4, RZ ;  /* 0x00000004040b7c10 */ /* 0x000fe2000fffe0ff */
[----:B------:R-:W-:Y:S02]  /*0770*/  IMAD.WIDE R12, R9, 0x4, R18 ;  /* 0x00000004090c7825 */ /* 0x000fe400078e0212 */
[----:B------:R-:W4:Y:S01]  /*0780*/  LDG.E R18, desc[UR8][R18.64] ;  /* 0x0000000812127981 */ /* 0x000f22000c1e1900 */
[----:B------:R-:W-:Y:S01]  /*0790*/  IADD3.X R21, PT, PT, RZ, RZ, RZ, P0, !PT ;  /* 0x000000ffff157210 */ /* 0x000fe200007fe4ff */
[----:B--2---:R-:W-:Y:S01]  /*07a0*/  IMAD.WIDE.U32 R6, R11, 0x4, R6 ;  /* 0x000000040b067825 */ /* 0x004fe200078e0006 */
[----:B-1----:R-:W-:-:S03]  /*07b0*/  LEA R10, P0, R2, UR10, 0x2 ;  /* 0x0000000a020a7c11 */ /* 0x002fc6000f8010ff */
[----:B------:R-:W-:Y:S02]  /*07c0*/  IMAD.WIDE R14, R9, 0x4, R12 ;  /* 0x00000004090e7825 */ /* 0x000fe400078e020c */
[----:B------:R-:W2:Y:S01]  /*07d0*/  LDG.E R12, desc[UR8][R12.64] ;  /* 0x000000080c0c7981 */ /* 0x000ea2000c1e1900 */
[----:B------:R-:W-:-:S03]  /*07e0*/  LEA.HI.X R11, R2, UR11, R21, 0x2, P0 ;  /* 0x0000000b020b7c11 */ /* 0x000fc600080f1415 */
[----:B------:R-:W5:Y:S04]  /*07f0*/  LDG.E R14, desc[UR8][R14.64] ;  /* 0x000000080e0e7981 */ /* 0x000f68000c1e1900 */
[----:B------:R-:W5:Y:S04]  /*0800*/  LDG.E R6, desc[UR8][R6.64] ;  /* 0x0000000806067981 */ /* 0x000f68000c1e1900 */
[----:B------:R-:W5:Y:S04]  /*0810*/  LDG.E R8, desc[UR8][R10.64+0x4] ;  /* 0x000004080a087981 */ /* 0x000f68000c1e1900 */
[----:B------:R-:W5:Y:S04]  /*0820*/  LDG.E R17, desc[UR8][R10.64+0x8] ;  /* 0x000008080a117981 */ /* 0x000f68000c1e1900 */
[----:B------:R-:W5:Y:S01]  /*0830*/  LDG.E R19, desc[UR8][R10.64+0xc] ;  /* 0x00000c080a137981 */ /* 0x000f62000c1e1900 */
[----:B------:R-:W-:Y:S01]  /*0840*/  UIADD3 UR4, UPT, UPT, UR4, 0x4, URZ ;  /* 0x0000000404047890 */ /* 0x000fe2000fffe0ff */
[----:B---3--:R-:W-:-:S02]  /*0850*/  FSETP.GT.AND P0, PT, R16, RZ, PT ;  /* 0x000000ff1000720b */ /* 0x008fc40003f04000 */
[----:B----4-:R-:W-:Y:S02]  /*0860*/  FSETP.GT.AND P1, PT, R18, RZ, PT ;  /* 0x000000ff1200720b */ /* 0x010fe40003f24000 */
[----:B--2---:R-:W-:Y:S02]  /*0870*/  FSETP.GT.AND P2, PT, R12, RZ, PT ;  /* 0x000000ff0c00720b */ /* 0x004fe40003f44000 */
[----:B-----5:R-:W-:-:S07]  /*0880*/  FSETP.GT.AND P3, PT, R14, RZ, PT ;  /* 0x000000ff0e00720b */ /* 0x020fce0003f64000 */
[----:B------:R-:W-:Y:S01]  /*0890*/  @!P0 FADD R2, -R6, -RZ ;  /* 0x800000ff06028221 */ /* 0x000fe20000000100 */
[----:B------:R-:W-:Y:S01]  /*08a0*/  @P0 MOV R2, R6 ;  /* 0x0000000600020202 */ /* 0x000fe20000000f00 */
[----:B------:R-:W-:Y:S01]  /*08b0*/  @!P1 FADD R12, -R8, -RZ ;  /* 0x800000ff080c9221 */ /* 0x000fe20000000100 */
[----:B------:R-:W-:-:S03]  /*08c0*/  @P1 MOV R12, R8 ;  /* 0x00000008000c1202 */ /* 0x000fc60000000f00 */
[----:B------:R-:W-:Y:S01]  /*08d0*/  FADD R7, R5, R2 ;  /* 0x0000000205077221 */ /* 0x000fe20000000000 */
[----:B------:R-:W-:Y:S01]  /*08e0*/  @!P2 FADD R6, -R17, -RZ ;  /* 0x800000ff1106a221 */ /* 0x000fe20000000100 */
[----:B------:R-:W-:Y:S02]  /*08f0*/  @P2 MOV R6, R17 ;  /* 0x0000001100062202 */ /* 0x000fe40000000f00 */
[----:B------:R-:W-:Y:S01]  /*0900*/  FADD R7, R7, R12 ;  /* 0x0000000c07077221 */ /* 0x000fe20000000000 */
[----:B------:R-:W-:Y:S01]  /*0910*/  @!P3 FADD R5, -R19, -RZ ;  /* 0x800000ff1305b221 */ /* 0x000fe20000000100 */
[----:B------:R-:W-:Y:S02]  /*0920*/  @P3 MOV R5, R19 ;  /* 0x0000001300053202 */ /* 0x000fe40000000f00 */
[----:B------:R-:W-:-:S04]  /*0930*/  FADD R6, R7, R6 ;  /* 0x0000000607067221 */ /* 0x000fc80000000000 */
[----:B------:R-:W-:-:S07]  /*0940*/  FADD R5, R6, R5 ;  /* 0x0000000506057221 */ /* 0x000fce0000000000 */
.L_x_3:
[----:B------:R-:W-:Y:S05]  /*0950*/  BRA.U !UP1, `(.L_x_0) ;  /* 0x0000000109a87547 */ /* 0x000fea000b800000 */
[----:B------:R-:W-:Y:S02]  /*0960*/  UISETP.NE.AND UP0, UPT, UR7, 0x1, UPT ;  /* 0x000000010700788c */ /* 0x000fe4000bf05270 */
[----:B------:R-:W-:-:S04]  /*0970*/  ULOP3.LUT UR5, UR5, 0x1, URZ, 0xc0, !UPT ;  /* 0x0000000105057892 */ /* 0x000fc8000f8ec0ff */
[----:B------:R-:W-:-:S03]  /*0980*/  UISETP.NE.U32.AND UP1, UPT, UR5, 0x1, UPT ;  /* 0x000000010500788c */ /* 0x000fc6000bf25070 */
[----:B------:R-:W-:Y:S08]  /*0990*/  BRA.U !UP0, `(.L_x_4) ;  /* 0x0000000108647547 */ /* 0x000ff0000b800000 */
[----:B------:R-:W0:Y:S01]  /*09a0*/  LDC.64 R10, c[0x0][0x388] ;  /* 0x0000e200ff0a7b82 */ /* 0x000e220000000a00 */
[----:B------:R-:W-:Y:S01]  /*09b0*/  IMAD R13, R9, UR4, R0 ;  /* 0x00000004090d7c24 */ /* 0x000fe2000f8e0200 */
[----:B------:R-:W1:Y:S06]  /*09c0*/  LDCU.64 UR6, c[0x0][0x380] ;  /* 0x00007000ff0677ac */ /* 0x000e6c0008000a00 */
[----:B------:R-:W2:Y:S01]  /*09d0*/  LDC.64 R6, c[0x0][0x380] ;  /* 0x0000e000ff067b82 */ /* 0x000ea20000000a00 */
[C---:B------:R-:W-:Y:S02]  /*09e0*/  IADD3 R15, PT, PT, R4.reuse, UR4, RZ ;  /* 0x00000004040f7c10 */ /* 0x040fe4000fffe0ff */
[----:B------:R-:W-:Y:S01]  /*09f0*/  IADD3 R2, P0, PT, R4, UR4, RZ ;  /* 0x0000000404027c10 */ /* 0x000fe2000ff1e0ff */
[----:B0-----:R-:W-:-:S04]  /*0a00*/  IMAD.WIDE R12, R13, 0x4, R10 ;  /* 0x000000040d0c7825 */ /* 0x001fc800078e020a */
[----:B------:R-:W-:Y:S02]  /*0a10*/  IMAD.WIDE R10, R9, 0x4, R12 ;  /* 0x00000004090a7825 */ /* 0x000fe400078e020c */
[----:B------:R-:W3:Y:S01]  /*0a20*/  LDG.E R12, desc[UR8][R12.64] ;  /* 0x000000080c0c7981 */ /* 0x000ee2000c1e1900 */
[----:B------:R-:W-:-:S03]  /*0a30*/  IADD3.X R17, PT, PT, RZ, RZ, RZ, P0, !PT ;  /* 0x000000ffff117210 */ /* 0x000fc600007fe4ff */
[----:B------:R-:W4:Y:S01]  /*0a40*/  LDG.E R10, desc[UR8][R10.64] ;  /* 0x000000080a0a7981 */ /* 0x000f22000c1e1900 */
[----:B--2---:R-:W-:Y:S01]  /*0a50*/  IMAD.WIDE.U32 R6, R15, 0x4, R6 ;  /* 0x000000040f067825 */ /* 0x004fe200078e0006 */
[----:B-1----:R-:W-:-:S04]  /*0a60*/  LEA R14, P0, R2, UR6, 0x2 ;  /* 0x00000006020e7c11 */ /* 0x002fc8000f8010ff */
[----:B------:R-:W-:Y:S01]  /*0a70*/  LEA.HI.X R15, R2, UR7, R17, 0x2, P0 ;  /* 0x00000007020f7c11 */ /* 0x000fe200080f1411 */
[----:B------:R-:W2:Y:S04]  /*0a80*/  LDG.E R6, desc[UR8][R6.64] ;  /* 0x0000000806067981 */ /* 0x000ea8000c1e1900 */
[----:B------:R-:W5:Y:S01]  /*0a90*/  LDG.E R14, desc[UR8][R14.64+0x4] ;  /* 0x000004080e0e7981 */ /* 0x000f62000c1e1900 */
[----:B------:R-:W-:Y:S01]  /*0aa0*/  UIADD3 UR4, UPT, UPT, UR4, 0x2, URZ ;  /* 0x0000000204047890 */ /* 0x000fe2000fffe0ff */
[----:B---3--:R-:W-:Y:S02]  /*0ab0*/  FSETP.GT.AND P0, PT, R12, RZ, PT ;  /* 0x000000ff0c00720b */ /* 0x008fe40003f04000 */
[----:B----4-:R-:W-:-:S11]  /*0ac0*/  FSETP.GT.AND P1, PT, R10, RZ, PT ;  /* 0x000000ff0a00720b */ /* 0x010fd60003f24000 */
[----:B--2---:R-:W-:Y:S01]  /*0ad0*/  @!P0 FADD R2, -R6, -RZ ;  /* 0x800000ff06028221 */ /* 0x004fe20000000100 */
[----:B------:R-:W-:Y:S01]  /*0ae0*/  @P0 MOV R2, R6 ;  /* 0x0000000600020202 */ /* 0x000fe20000000f00 */
[----:B-----5:R-:W-:Y:S01]  /*0af0*/  @!P1 FADD R8, -R14, -RZ ;  /* 0x800000ff0e089221 */ /* 0x020fe20000000100 */
[----:B------:R-:W-:-:S03]  /*0b00*/  @P1 MOV R8, R14 ;  /* 0x0000000e00081202 */ /* 0x000fc60000000f00 */
[----:B------:R-:W-:-:S04]  /*0b10*/  FADD R5, R5, R2 ;  /* 0x0000000205057221 */ /* 0x000fc80000000000 */
[----:B------:R-:W-:-:S07]  /*0b20*/  FADD R5, R5, R8 ;  /* 0x0000000805057221 */ /* 0x000fce0000000000 */
.L_x_4:
[----:B------:R-:W-:Y:S05]  /*0b30*/  BRA.U UP1, `(.L_x_0) ;  /* 0x0000000101307547 */ /* 0x000fea000b800000 */
[----:B------:R-:W0:Y:S01]  /*0b40*/  LDC.64 R6, c[0x0][0x388] ;  /* 0x0000e200ff067b82 */ /* 0x000e220000000a00 */
[----:B------:R-:W-:-:S07]  /*0b50*/  IMAD R13, R9, UR4, R0 ;  /* 0x00000004090d7c24 */ /* 0x000fce000f8e0200 */
[----:B------:R-:W1:Y:S01]  /*0b60*/  LDC.64 R10, c[0x0][0x380] ;  /* 0x0000e000ff0a7b82 */ /* 0x000e620000000a00 */
[----:B0-----:R-:W-:Y:S01]  /*0b70*/  IMAD.WIDE R6, R13, 0x4, R6 ;  /* 0x000000040d067825 */ /* 0x001fe200078e0206 */
[----:B------:R-:W-:-:S05]  /*0b80*/  IADD3 R13, PT, PT, R4, UR4, RZ ;  /* 0x00000004040d7c10 */ /* 0x000fca000fffe0ff */
[----:B------:R-:W2:Y:S01]  /*0b90*/  LDG.E R6, desc[UR8][R6.64] ;  /* 0x0000000806067981 */ /* 0x000ea2000c1e1900 */
[----:B-1----:R-:W-:-:S06]  /*0ba0*/  IMAD.WIDE.U32 R10, R13, 0x4, R10 ;  /* 0x000000040d0a7825 */ /* 0x002fcc00078e000a */
[----:B------:R-:W3:Y:S01]  /*0bb0*/  LDG.E R10, desc[UR8][R10.64] ;  /* 0x000000080a0a7981 */ /* 0x000ee2000c1e1900 */
[----:B--2---:R-:W-:-:S13]  /*0bc0*/  FSETP.GT.AND P0, PT, R6, RZ, PT ;  /* 0x000000ff0600720b */ /* 0x004fda0003f04000 */
[----:B---3--:R-:W-:Y:S01]  /*0bd0*/  @!P0 FADD R2, -R10, -RZ ;  /* 0x800000ff0a028221 */ /* 0x008fe20000000100 */
[----:B------:R-:W-:-:S05]  /*0be0*/  @P0 MOV R2, R10 ;  /* 0x0000000a00020202 */ /* 0x000fca0000000f00 */
[----:B------:R-:W-:-:S07]  /*0bf0*/  FADD R5, R5, R2 ;  /* 0x0000000205057221 */ /* 0x000fce0000000000 */
.L_x_0:
[----:B------:R-:W0:Y:S08]  /*0c00*/  LDC.64 R6, c[0x0][0x398] ;  /* 0x0000e600ff067b82 */ /* 0x000e300000000a00 */
[----:B------:R-:W1:Y:S01]  /*0c10*/  LDC.64 R10, c[0x0][0x390] ;  /* 0x0000e400ff0a7b82 */ /* 0x000e620000000a00 */
[----:B0-----:R-:W-:-:S06]  /*0c20*/  IMAD.WIDE R6, R0, 0x4, R6 ;  /* 0x0000000400067825 */ /* 0x001fcc00078e0206 */
[----:B------:R-:W2:Y:S01]  /*0c30*/  LDG.E R6, desc[UR8][R6.64] ;  /* 0x0000000806067981 */ /* 0x000ea2000c1e1900 */
[----:B------:R-:W-:-:S04]  /*0c40*/  IMAD R3, R3, R9, R0 ;  /* 0x0000000903037224 */ /* 0x000fc800078e0200 */
[----:B-1----:R-:W-:-:S04]  /*0c50*/  IMAD.WIDE R2, R3, 0x4, R10 ;  /* 0x0000000403027825 */ /* 0x002fc800078e020a */
[----:B--2---:R-:W-:-:S05]  /*0c60*/  FADD R5, R6, R5 ;  /* 0x0000000506057221 */ /* 0x004fca0000000000 */
[----:B------:R-:W-:Y:S01]  /*0c70*/  STG.E desc[UR8][R2.64], R5 ;  /* 0x0000000502007986 */ /* 0x000fe2000c101908 */
[----:B------:R-:W-:Y:S05]  /*0c80*/  EXIT ;  /* 0x000000000000794d */ /* 0x000fea0003800000 */
.L_x_5:
[----:B------:R-:W-:-:S00]  /*0c90*/  BRA `(.L_x_5) ;  /* 0xfffffffc00fc7947 */ /* 0x000fc0000383ffff */
[----:B------:R-:W-:-:S00]  /*0ca0*/  NOP ;  /* 0x0000000000007918 */ /* 0x000fc00000000000 */
        /* <DEDUP_REMOVED lines=13> */
.L_x_20:


//--------------------- .text._Z14matrixMultiplyPKfS0_PfS0_iii --------------------------
	.section	.text._Z14matrixMultiplyPKfS0_PfS0_iii,"ax",@progbits
	.align	128
        .global         _Z14matrixMultiplyPKfS0_PfS0_iii
        .type           _Z14matrixMultiplyPKfS0_PfS0_iii,@function
        .size           _Z14matrixMultiplyPKfS0_PfS0_iii,(.L_x_21 - _Z14matrixMultiplyPKfS0_PfS0_iii)
        .other          _Z14matrixMultiplyPKfS0_PfS0_iii,@"STO_CUDA_ENTRY STV_DEFAULT"
_Z14matrixMultiplyPKfS0_PfS0_iii:
.text._Z14matrixMultiplyPKfS0_PfS0_iii:
[----:B------:R-:W-:Y:S01]  /*0000*/  LDC R1, c[0x0][0x37c] ;  /* 0x0000df00ff017b82 */ /* 0x000fe20000000800 */
[----:B------:R-:W0:Y:S07]  /*0010*/  S2R R5, SR_TID.X ;  /* 0x0000000000057919 */ /* 0x000e2e0000002100 */
[----:B------:R-:W1:Y:S01]  /*0020*/  LDC R19, c[0x0][0x364] ;  /* 0x0000d900ff137b82 */ /* 0x000e620000000800 */
[----:B------:R-:W1:Y:S07]  /*0030*/  S2R R4, SR_TID.Y ;  /* 0x0000000000047919 */ /* 0x000e6e0000002200 */
[----:B------:R-:W0:Y:S08]  /*0040*/  S2UR UR5, SR_CTAID.X ;  /* 0x00000000000579c3 */ /* 0x000e300000002500 */
[----:B------:R-:W0:Y:S08]  /*0050*/  LDC R0, c[0x0][0x360] ;  /* 0x0000d800ff007b82 */ /* 0x000e300000000800 */
[----:B------:R-:W1:Y:S08]  /*0060*/  S2UR UR4, SR_CTAID.Y ;  /* 0x00000000000479c3 */ /* 0x000e700000002600 */
[----:B------:R-:W2:Y:S01]  /*0070*/  LDC.64 R2, c[0x0][0x3a0] ;  /* 0x0000e800ff027b82 */ /* 0x000ea20000000a00 */
[----:B0-----:R-:W-:-:S02]  /*0080*/  IMAD R0, R0, UR5, R5 ;  /* 0x0000000500007c24 */ /* 0x001fc4000f8e0205 */
[----:B-1----:R-:W-:-:S03]  /*0090*/  IMAD R19, R19, UR4, R4 ;  /* 0x0000000413137c24 */ /* 0x002fc6000f8e0204 */
[----:B--2---:R-:W-:-:S04]  /*00a0*/  ISETP.GE.AND P0, PT, R0, R3, PT ;  /* 0x000000030000720c */ /* 0x004fc80003f06270 */
[----:B------:R-:W-:-:S13]  /*00b0*/  ISETP.GE.OR P0, PT, R19, R2, P0 ;  /* 0x000000021300720c */ /* 0x000fda0000706670 */
[----:B------:R-:W-:Y:S05]  /*00c0*/  @P0 EXIT ;  /* 0x000000000000094d */ /* 0x000fea0003800000 */
[----:B------:R-:W0:Y:S01]  /*00d0*/  LDC R2, c[0x0][0x3a8] ;  /* 0x0000ea00ff027b82 */ /* 0x000e220000000800 */
[----:B------:R-:W1:Y:S01]  /*00e0*/  LDCU.64 UR4, c[0x0][0x358] ;  /* 0x00006b00ff0477ac */ /* 0x000e620008000a00 */
[----:B------:R-:W-:Y:S01]  /*00f0*/  HFMA2 R24, -RZ, RZ, 0, 0 ;  /* 0x00000000ff187431 */ /* 0x000fe200000001ff */
[----:B0-----:R-:W-:-:S13]  /*0100*/  ISETP.GE.AND P0, PT, R2, 0x1, PT ;  /* 0x000000010200780c */ /* 0x001fda0003f06270 */
[----:B-1----:R-:W-:Y:S05]  /*0110*/  @!P0 BRA `(.L_x_6) ;  /* 0x0000000400e08947 */ /* 0x002fea0003800000 */
[C---:B------:R-:W-:Y:S01]  /*0120*/  ISETP.GE.U32.AND P1, PT, R2.reuse, 0x8, PT ;  /* 0x000000080200780c */ /* 0x040fe20003f26070 */
[----:B------:R-:W-:Y:S01]  /*0130*/  IMAD R20, R19, R2, RZ ;  /* 0x0000000213147224 */ /* 0x000fe200078e02ff */
[----:B------:R-:W-:Y:S02]  /*0140*/  LOP3.LUT R27, R2, 0x7, RZ, 0xc0, !PT ;  /* 0x00000007021b7812 */ /* 0x000fe400078ec0ff */
[----:B------:R-:W-:Y:S02]  /*0150*/  MOV R24, RZ ;  /* 0x000000ff00187202 */ /* 0x000fe40000000f00 */
[----:B------:R-:W-:Y:S02]  /*0160*/  ISETP.NE.AND P0, PT, R27, RZ, PT ;  /* 0x000000ff1b00720c */ /* 0x000fe40003f05270 */
[----:B------:R-:W-:-:S05]  /*0170*/  MOV R21, RZ ;  /* 0x000000ff00157202 */ /* 0x000fca0000000f00 */
[----:B------:R-:W-:Y:S06]  /*0180*/  @!P1 BRA `(.L_x_7) ;  /* 0x0000000000c49947 */ /* 0x000fec0003800000 */
[----:B------:R-:W0:Y:S01]  /*0190*/  LDC.64 R4, c[0x0][0x380] ;  /* 0x0000e000ff047b82 */ /* 0x000e220000000a00 */
[----:B------:R-:W-:Y:S02]  /*01a0*/  LOP3.LUT R21, R2, 0x7ffffff8, RZ, 0xc0, !PT ;  /* 0x7ffffff802157812 */ /* 0x000fe400078ec0ff */
[----:B------:R-:W-:Y:S02]  /*01b0*/  MOV R24, RZ ;  /* 0x000000ff00187202 */ /* 0x000fe40000000f00 */
[----:B------:R-:W-:Y:S02]  /*01c0*/  MOV R18, R0 ;  /* 0x0000000000127202 */ /* 0x000fe40000000f00 */
[----:B------:R-:W-:Y:S01]  /*01d0*/  IADD3 R22, PT, PT, -R21, RZ, RZ ;  /* 0x000000ff15167210 */ /* 0x000fe20007ffe1ff */
[----:B0-----:R-:W-:-:S03]  /*01e0*/  IMAD.WIDE.U32 R4, R20, 0x4, R4 ;  /* 0x0000000414047825 */ /* 0x001fc600078e0004 */
[----:B------:R-:W-:-:S04]  /*01f0*/  IADD3 R6, P1, PT, R4, 0x10, RZ ;  /* 0x0000001004067810 */ /* 0x000fc80007f3e0ff */
[----:B------:R-:W-:-:S09]  /*0200*/  IADD3.X R7, PT, PT, RZ, R5, RZ, P1, !PT ;  /* 0x00000005ff077210 */ /* 0x000fd20000ffe4ff */
.L_x_8:
[----:B------:R-:W0:Y:S01]  /*0210*/  LDC.64 R16, c[0x0][0x388] ;  /* 0x0000e200ff107b82 */ /* 0x000e220000000a00 */
[----:B------:R-:W-:Y:S02]  /*0220*/  MOV R4, R6 ;  /* 0x0000000600047202 */ /* 0x000fe40000000f00 */
[----:B------:R-:W-:-:S05]  /*0230*/  MOV R5, R7 ;  /* 0x0000000700057202 */ /* 0x000fca0000000f00 */
[----:B------:R-:W2:Y:S04]  /*0240*/  LDG.E R25, desc[UR4][R4.64+-0x10] ;  /* 0xfffff00404197981 */ /* 0x000ea8000c1e1900 */
[----:B------:R-:W3:Y:S04]  /*0250*/  LDG.E R23, desc[UR4][R4.64+-0xc] ;  /* 0xfffff40404177981 */ /* 0x000ee8000c1e1900 */
[----:B------:R-:W4:Y:S04]  /*0260*/  LDG.E R29, desc[UR4][R4.64+-0x8] ;  /* 0xfffff804041d7981 */ /* 0x000f28000c1e1900 */
[----:B------:R-:W5:Y:S01]  /*0270*/  LDG.E R28, desc[UR4][R4.64+-0x4] ;  /* 0xfffffc04041c7981 */ /* 0x000f62000c1e1900 */
[----:B0-----:R-:W-:-:S05]  /*0280*/  IMAD.WIDE R16, R18, 0x4, R16 ;  /* 0x0000000412107825 */ /* 0x001fca00078e0210 */
[----:B------:R0:W2:Y:S01]  /*0290*/  LDG.E R26, desc[UR4][R16.64] ;  /* 0x00000004101a7981 */ /* 0x0000a2000c1e1900 */
[----:B------:R-:W-:-:S04]  /*02a0*/  IMAD.WIDE R14, R3, 0x4, R16 ;  /* 0x00000004030e7825 */ /* 0x000fc800078e0210 */
[C---:B------:R-:W-:Y:S02]  /*02b0*/  IMAD.WIDE R6, R3.reuse, 0x4, R14 ;  /* 0x0000000403067825 */ /* 0x040fe400078e020e */
[----:B------:R-:W3:Y:S02]  /*02c0*/  LDG.E R14, desc[UR4][R14.64] ;  /* 0x000000040e0e7981 */ /* 0x000ee4000c1e1900 */
[C---:B------:R-:W-:Y:S02]  /*02d0*/  IMAD.WIDE R10, R3.reuse, 0x4, R6 ;  /* 0x00000004030a7825 */ /* 0x040fe400078e0206 */
[----:B------:R-:W4:Y:S02]  /*02e0*/  LDG.E R6, desc[UR4][R6.64] ;  /* 0x0000000406067981 */ /* 0x000f24000c1e1900 */
[C---:B------:R-:W-:Y:S02]  /*02f0*/  IMAD.WIDE R8, R3.reuse, 0x4, R10 ;  /* 0x0000000403087825 */ /* 0x040fe400078e020a */
[----:B------:R-:W5:Y:S02]  /*0300*/  LDG.E R10, desc[UR4][R10.64] ;  /* 0x000000040a0a7981 */ /* 0x000f64000c1e1900 */
[----:B------:R-:W-:-:S02]  /*0310*/  IMAD.WIDE R12, R3, 0x4, R8 ;  /* 0x00000004030c7825 */ /* 0x000fc400078e0208 */
[----:B------:R-:W5:Y:S04]  /*0320*/  LDG.E R7, desc[UR4][R4.64] ;  /* 0x0000000404077981 */ /* 0x000f68000c1e1900 */
[----:B------:R-:W5:Y:S01]  /*0330*/  LDG.E R8, desc[UR4][R8.64] ;  /* 0x0000000408087981 */ /* 0x000f62000c1e1900 */
[----:B0-----:R-:W-:-:S03]  /*0340*/  IMAD.WIDE R16, R3, 0x4, R12 ;  /* 0x0000000403107825 */ /* 0x001fc600078e020c */
[----:B------:R-:W5:Y:S04]  /*0350*/  LDG.E R12, desc[UR4][R12.64] ;  /* 0x000000040c0c7981 */ /* 0x000f68000c1e1900 */
[----:B------:R-:W5:Y:S04]  /*0360*/  LDG.E R15, desc[UR4][R16.64] ;  /* 0x00000004100f7981 */ /* 0x000f68000c1e1900 */
[----:B------:R-:W5:Y:S04]  /*0370*/  LDG.E R9, desc[UR4][R4.64+0x4] ;  /* 0x0000040404097981 */ /* 0x000f68000c1e1900 */
[----:B------:R-:W5:Y:S01]  /*0380*/  LDG.E R11, desc[UR4][R4.64+0xc] ;  /* 0x00000c04040b7981 */ /* 0x000f62000c1e1900 */
[----:B--2---:R-:W-:Y:S01]  /*0390*/  FFMA R26, R25, R26, R24 ;  /* 0x0000001a191a7223 */ /* 0x004fe20000000018 */
[----:B------:R-:W-:-:S02]  /*03a0*/  IMAD.WIDE R24, R3, 0x4, R16 ;  /* 0x0000000403187825 */ /* 0x000fc400078e0210 */
[----:B------:R-:W2:Y:S04]  /*03b0*/  LDG.E R16, desc[UR4][R4.64+0x8] ;  /* 0x0000080404107981 */ /* 0x000ea8000c1e1900 */
[----:B------:R-:W2:Y:S01]  /*03c0*/  LDG.E R24, desc[UR4][R24.64] ;  /* 0x0000000418187981 */ /* 0x000ea2000c1e1900 */
[----:B---3--:R-:W-:Y:S01]  /*03d0*/  FFMA R14, R23, R14, R26 ;  /* 0x0000000e170e7223 */ /* 0x008fe2000000001a */
[----:B------:R-:W-:-:S03]  /*03e0*/  IADD3 R22, PT, PT, R22, 0x8, RZ ;  /* 0x0000000816167810 */ /* 0x000fc60007ffe0ff */
[----:B----4-:R-:W-:Y:S01]  /*03f0*/  FFMA R29, R29, R6, R14 ;  /* 0x000000061d1d7223 */ /* 0x010fe2000000000e */
[----:B------:R-:W-:-:S03]  /*0400*/  ISETP.NE.AND P1, PT, R22, RZ, PT ;  /* 0x000000ff1600720c */ /* 0x000fc60003f25270 */
[----:B-----5:R-:W-:Y:S01]  /*0410*/  FFMA R10, R28, R10, R29 ;  /* 0x0000000a1c0a7223 */ /* 0x020fe2000000001d */
[----:B------:R-:W-:-:S03]  /*0420*/  IADD3 R6, P2, PT, R4, 0x20, RZ ;  /* 0x0000002004067810 */ /* 0x000fc60007f5e0ff */
[----:B------:R-:W-:Y:S01]  /*0430*/  FFMA R8, R7, R8, R10 ;  /* 0x0000000807087223 */ /* 0x000fe2000000000a */
[----:B------:R-:W-:Y:S02]  /*0440*/  IADD3.X R7, PT, PT, RZ, R5, RZ, P2, !PT ;  /* 0x00000005ff077210 */ /* 0x000fe400017fe4ff */
[----:B------:R-:W-:Y:S01]  /*0450*/  LEA R18, R3, R18, 0x3 ;  /* 0x0000001203127211 */ /* 0x000fe200078e18ff */
[----:B------:R-:W-:-:S04]  /*0460*/  FFMA R9, R9, R12, R8 ;  /* 0x0000000c09097223 */ /* 0x000fc80000000008 */
[----:B--2---:R-:W-:-:S04]  /*0470*/  FFMA R16, R16, R15, R9 ;  /* 0x0000000f10107223 */ /* 0x004fc80000000009 */
[----:B------:R-:W-:Y:S01]  /*0480*/  FFMA R24, R11, R24, R16 ;  /* 0x000000180b187223 */ /* 0x000fe20000000010 */
[----:B------:R-:W-:Y:S06]  /*0490*/  @P1 BRA `(.L_x_8) ;  /* 0xfffffffc005c1947 */ /* 0x000fec000383ffff */
.L_x_7:
[----:B------:R-:W-:Y:S05]  /*04a0*/  @!P0 BRA `(.L_x_6) ;  /* 0x0000000000fc8947 */ /* 0x000fea0003800000 */
[----:B------:R-:W-:Y:S02]  /*04b0*/  ISETP.GE.U32.AND P1, PT, R27, 0x4, PT ;  /* 0x000000041b00780c */ /* 0x000fe40003f26070 */
[----:B------:R-:W-:-:S04]  /*04c0*/  LOP3.LUT R16, R2, 0x3, RZ, 0xc0, !PT ;  /* 0x0000000302107812 */ /* 0x000fc800078ec0ff */
[----:B------:R-:W-:-:S07]  /*04d0*/  ISETP.NE.AND P0, PT, R16, RZ, PT ;  /* 0x000000ff1000720c */ /* 0x000fce0003f05270 */
[----:B------:R-:W-:Y:S06]  /*04e0*/  @!P1 BRA `(.L_x_9) ;  /* 0x00000000006c9947 */ /* 0x000fec0003800000 */
[----:B------:R-:W0:Y:S01]  /*04f0*/  LDC.64 R6, c[0x0][0x388] ;  /* 0x0000e200ff067b82 */ /* 0x000e220000000a00 */
[----:B------:R-:W1:Y:S01]  /*0500*/  LDCU.64 UR6, c[0x0][0x380] ;  /* 0x00007000ff0677ac */ /* 0x000e620008000a00 */
[----:B------:R-:W-:Y:S01]  /*0510*/  IMAD R9, R21, R3, R0 ;  /* 0x0000000315097224 */ /* 0x000fe200078e0200 */
[CC--:B------:R-:W-:Y:S02]  /*0520*/  IADD3 R5, PT, PT, R20.reuse, R21.reuse, RZ ;  /* 0x0000001514057210 */ /* 0x0c0fe40007ffe0ff */
[----:B------:R-:W-:-:S03]  /*0530*/  IADD3 R10, P1, PT, R20, R21, RZ ;  /* 0x00000015140a7210 */ /* 0x000fc60007f3e0ff */
[----:B------:R-:W2:Y:S01]  /*0540*/  LDC.64 R14, c[0x0][0x380] ;  /* 0x0000e000ff0e7b82 */ /* 0x000ea20000000a00 */
[----:B0-----:R-:W-:-:S04]  /*0550*/  IMAD.WIDE R6, R9, 0x4, R6 ;  /* 0x0000000409067825 */ /* 0x001fc800078e0206 */
[----:B------:R-:W-:Y:S02]  /*0560*/  IMAD.WIDE R8, R3, 0x4, R6 ;  /* 0x0000000403087825 */ /* 0x000fe400078e0206 */
[----:B------:R-:W3:Y:S02]  /*0570*/  LDG.E R6, desc[UR4][R6.64] ;  /* 0x0000000406067981 */ /* 0x000ee4000c1e1900 */
[----:B--2---:R-:W-:Y:S01]  /*0580*/  IMAD.WIDE.U32 R14, R5, 0x4, R14 ;  /* 0x00000004050e7825 */ /* 0x004fe200078e000e */
[----:B------:R-:W-:Y:S02]  /*0590*/  IADD3.X R5, PT, PT, RZ, RZ, RZ, P1, !PT ;  /* 0x000000ffff057210 */ /* 0x000fe40000ffe4ff */
[----:B-1----:R-:W-:-:S03]  /*05a0*/  LEA R4, P1, R10, UR6, 0x2 ;  /* 0x000000060a047c11 */ /* 0x002fc6000f8210ff */
[----:B------:R-:W3:Y:S01]  /*05b0*/  LDG.E R15, desc[UR4][R14.64] ;  /* 0x000000040e0f7981 */ /* 0x000ee2000c1e1900 */
[----:B------:R-:W-:Y:S01]  /*05c0*/  LEA.HI.X R5, R10, UR7, R5, 0x2, P1 ;  /* 0x000000070a057c11 */ /* 0x000fe200088f1405 */
[C---:B------:R-:W-:Y:S02]  /*05d0*/  IMAD.WIDE R10, R3.reuse, 0x4, R8 ;  /* 0x00000004030a7825 */ /* 0x040fe400078e0208 */
[----:B------:R-:W2:Y:S04]  /*05e0*/  LDG.E R8, desc[UR4][R8.64] ;  /* 0x0000000408087981 */ /* 0x000ea8000c1e1900 */
[----:B------:R-:W2:Y:S01]  /*05f0*/  LDG.E R17, desc[UR4][R4.64+0x4] ;  /* 0x0000040404117981 */ /* 0x000ea2000c1e1900 */
[----:B------:R-:W-:-:S03]  /*0600*/  IMAD.WIDE R12, R3, 0x4, R10 ;  /* 0x00000004030c7825 */ /* 0x000fc600078e020a */
[----:B------:R-:W4:Y:S04]  /*0610*/  LDG.E R22, desc[UR4][R10.64] ;  /* 0x000000040a167981 */ /* 0x000f28000c1e1900 */
[----:B------:R-:W4:Y:S04]  /*0620*/  LDG.E R18, desc[UR4][R4.64+0x8] ;  /* 0x0000080404127981 */ /* 0x000f28000c1e1900 */
[----:B------:R-:W5:Y:S04]  /*0630*/  LDG.E R26, desc[UR4][R4.64+0xc] ;  /* 0x00000c04041a7981 */ /* 0x000f68000c1e1900 */
[----:B------:R-:W5:Y:S01]  /*0640*/  LDG.E R12, desc[UR4][R12.64] ;  /* 0x000000040c0c7981 */ /* 0x000f62000c1e1900 */
[----:B------:R-:W-:Y:S01]  /*0650*/  IADD3 R21, PT, PT, R21, 0x4, RZ ;  /* 0x0000000415157810 */ /* 0x000fe20007ffe0ff */
[----:B---3--:R-:W-:-:S04]  /*0660*/  FFMA R24, R15, R6, R24 ;  /* 0x000000060f187223 */ /* 0x008fc80000000018 */
[----:B--2---:R-:W-:-:S04]  /*0670*/  FFMA R17, R17, R8, R24 ;  /* 0x0000000811117223 */ /* 0x004fc80000000018 */
[----:B----4-:R-:W-:-:S04]  /*0680*/  FFMA R17, R18, R22, R17 ;  /* 0x0000001612117223 */ /* 0x010fc80000000011 */
[----:B-----5:R-:W-:-:S07]  /*0690*/  FFMA R24, R26, R12, R17 ;  /* 0x0000000c1a187223 */ /* 0x020fce0000000011 */
.L_x_9:
[----:B------:R-:W-:Y:S05]  /*06a0*/  @!P0 BRA `(.L_x_6) ;  /* 0x00000000007c8947 */ /* 0x000fea0003800000 */
[----:B------:R-:W-:Y:S01]  /*06b0*/  ISETP.NE.AND P1, PT, R16, 0x1, PT ;  /* 0x000000011000780c */ /* 0x000fe20003f25270 */
[----:B------:R-:W0:Y:S01]  /*06c0*/  LDC.64 R12, c[0x0][0x380] ;  /* 0x0000e000ff0c7b82 */ /* 0x000e220000000a00 */
[----:B------:R-:W-:-:S04]  /*06d0*/  LOP3.LUT R2, R2, 0x1, RZ, 0xc0, !PT ;  /* 0x0000000102027812 */ /* 0x000fc800078ec0ff */
[----:B------:R-:W-:-:S03]  /*06e0*/  ISETP.NE.U32.AND P0, PT, R2, 0x1, PT ;  /* 0x000000010200780c */ /* 0x000fc60003f05070 */
[----:B------:R-:W1:Y:S04]  /*06f0*/  LDC.64 R10, c[0x0][0x388] ;  /* 0x0000e200ff0a7b82 */ /* 0x000e680000000a00 */
[CC--:B------:R-:W-:Y:S02]  /*0700*/  @P1 IADD3 R15, PT, PT, R20.reuse, R21.reuse, RZ ;  /* 0x00000015140f1210 */ /* 0x0c0fe40007ffe0ff */
[----:B------:R-:W-:Y:S02]  /*0710*/  @P1 IADD3 R2, P2, PT, R20, R21, RZ ;  /* 0x0000001514021210 */ /* 0x000fe40007f5e0ff */
[----:B------:R-:W2:Y:S02]  /*0720*/  @P1 LDC.64 R4, c[0x0][0x380] ;  /* 0x0000e000ff041b82 */ /* 0x000ea40000000a00 */
[----:B------:R-:W-:-:S06]  /*0730*/  @P1 IADD3.X R14, PT, PT, RZ, RZ, RZ, P2, !PT ;  /* 0x000000ffff0e1210 */ /* 0x000fcc00017fe4ff */
[----:B------:R-:W3:Y:S01]  /*0740*/  LDC.64 R6, c[0x0][0x380] ;  /* 0x0000e000ff067b82 */ /* 0x000ee20000000a00 */
[----:B0-----:R-:W-:-:S04]  /*0750*/  @P1 IMAD.WIDE.U32 R12, R15, 0x4, R12 ;  /* 0x000000040f0c1825 */ /* 0x001fc800078e000c */
[C---:B------:R-:W-:Y:S01]  /*0760*/  @P1 IMAD R15, R21.reuse, R3, R0 ;  /* 0x00000003150f1224 */ /* 0x040fe200078e0200 */
[----:B------:R-:W-:Y:S01]  /*0770*/  @P1 IADD3 R21, PT, PT, R21, 0x2, RZ ;  /* 0x0000000215151810 */ /* 0x000fe20007ffe0ff */
[----:B------:R-:W4:Y:S01]  /*0780*/  @P1 LDG.E R13, desc[UR4][R12.64] ;  /* 0x000000040c0d1981 */ /* 0x000f22000c1e1900 */
[----:B------:R-:W0:Y:S01]  /*0790*/  LDC.64 R8, c[0x0][0x388] ;  /* 0x0000e200ff087b82 */ /* 0x000e220000000a00 */
[----:B-1----:R-:W-:Y:S01]  /*07a0*/  @P1 IMAD.WIDE R10, R15, 0x4, R10 ;  /* 0x000000040f0a1825 */ /* 0x002fe200078e020a */
[----:B------:R-:W-:Y:S02]  /*07b0*/  @!P0 IADD3 R17, PT, PT, R20, R21, RZ ;  /* 0x0000001514118210 */ /* 0x000fe40007ffe0ff */
[----:B--2---:R-:W-:Y:S01]  /*07c0*/  @P1 LEA R4, P2, R2, R4, 0x2 ;  /* 0x0000000402041211 */ /* 0x004fe200078410ff */
[----:B------:R-:W-:-:S03]  /*07d0*/  @!P0 IMAD R21, R21, R3, R0 ;  /* 0x0000000315158224 */ /* 0x000fc600078e0200 */
[----:B------:R-:W-:Y:S01]  /*07e0*/  @P1 LEA.HI.X R5, R2, R5, R14, 0x2, P2 ;  /* 0x0000000502051211 */ /* 0x000fe200010f140e */
[----:B------:R-:W-:Y:S01]  /*07f0*/  @P1 IMAD.WIDE R14, R3, 0x4, R10 ;  /* 0x00000004030e1825 */ /* 0x000fe200078e020a */
[----:B------:R-:W4:Y:S03]  /*0800*/  @P1 LDG.E R2, desc[UR4][R10.64] ;  /* 0x000000040a021981 */ /* 0x000f26000c1e1900 */
[----:B---3--:R-:W-:Y:S01]  /*0810*/  @!P0 IMAD.WIDE.U32 R6, R17, 0x4, R6 ;  /* 0x0000000411068825 */ /* 0x008fe200078e0006 */
[----:B------:R-:W2:Y:S04]  /*0820*/  @P1 LDG.E R5, desc[UR4][R4.64+0x4] ;  /* 0x0000040404051981 */ /* 0x000ea8000c1e1900 */
[----:B------:R-:W2:Y:S01]  /*0830*/  @P1 LDG.E R14, desc[UR4][R14.64] ;  /* 0x000000040e0e1981 */ /* 0x000ea2000c1e1900 */
[----:B0-----:R-:W-:-:S03]  /*0840*/  @!P0 IMAD.WIDE R8, R21, 0x4, R8 ;  /* 0x0000000415088825 */ /* 0x001fc600078e0208 */
[----:B------:R-:W3:Y:S04]  /*0850*/  @!P0 LDG.E R7, desc[UR4][R6.64] ;  /* 0x0000000406078981 */ /* 0x000ee8000c1e1900 */
[----:B------:R-:W3:Y:S01]  /*0860*/  @!P0 LDG.E R8, desc[UR4][R8.64] ;  /* 0x0000000408088981 */ /* 0x000ee2000c1e1900 */
[----:B----4-:R-:W-:-:S04]  /*0870*/  @P1 FFMA R2, R13, R2, R24 ;  /* 0x000000020d021223 */ /* 0x010fc80000000018 */
[----:B--2---:R-:W-:-:S04]  /*0880*/  @P1 FFMA R24, R5, R14, R2 ;  /* 0x0000000e05181223 */ /* 0x004fc80000000002 */
[----:B---3--:R-:W-:-:S07]  /*0890*/  @!P0 FFMA R24, R7, R8, R24 ;  /* 0x0000000807188223 */ /* 0x008fce0000000018 */
.L_x_6:
        /* <DEDUP_REMOVED lines=9> */
.L_x_10:
        /* <DEDUP_REMOVED lines=13> */
.L_x_21:


//--------------------- .text._Z24matrixMultiply_broadcastPKfS0_PfS0_iii --------------------------
	.section	.text._Z24matrixMultiply_broadcastPKfS0_PfS0_iii,"ax",@progbits
	.align	128
        .global         _Z24matrixMultiply_broadcastPKfS0_PfS0_iii
        .type           _Z24matrixMultiply_broadcastPKfS0_PfS0_iii,@function
        .size           _Z24matrixMultiply_broadcastPKfS0_PfS0_iii,(.L_x_22 - _Z24matrixMultiply_broadcastPKfS0_PfS0_iii)
        .other          _Z24matrixMultiply_broadcastPKfS0_PfS0_iii,@"STO_CUDA_ENTRY STV_DEFAULT"
_Z24matrixMultiply_broadcastPKfS0_PfS0_iii:
.text._Z24matrixMultiply_broadcastPKfS0_PfS0_iii:
[----:B------:R-:W-:Y:S01]  /*0000*/  LDC R1, c[0x0][0x37c] ;  /* 0x0000df00ff017b82 */ /* 0x000fe20000000800 */
[----:B------:R-:W0:Y:S01]  /*0010*/  S2R R13, SR_TID.Y ;  /* 0x00000000000d7919 */ /* 0x000e220000002200 */
[----:B------:R-:W1:Y:S06]  /*0020*/  LDCU UR10, c[0x0][0x3a8] ;  /* 0x00007500ff0a77ac */ /* 0x000e6c0008000800 */
[----:B------:R-:W0:Y:S01]  /*0030*/  LDC R3, c[0x0][0x364] ;  /* 0x0000d900ff037b82 */ /* 0x000e220000000800 */
[----:B------:R-:W-:Y:S01]  /*0040*/  HFMA2 R21, -RZ, RZ, 0, 0 ;  /* 0x00000000ff157431 */ /* 0x000fe200000001ff */
[----:B------:R-:W2:Y:S01]  /*0050*/  S2R R0, SR_TID.X ;  /* 0x0000000000007919 */ /* 0x000ea20000002100 */
[----:B------:R-:W3:Y:S05]  /*0060*/  LDCU.64 UR8, c[0x0][0x358] ;  /* 0x00006b00ff0877ac */ /* 0x000eea0008000a00 */
[----:B------:R-:W0:Y:S08]  /*0070*/  S2UR UR4, SR_CTAID.Y ;  /* 0x00000000000479c3 */ /* 0x000e300000002600 */
[----:B------:R-:W2:Y:S01]  /*0080*/  S2UR UR5, SR_CTAID.X ;  /* 0x00000000000579c3 */ /* 0x000ea20000002500 */
[----:B-1----:R-:W-:-:S07]  /*0090*/  UISETP.GE.AND UP0, UPT, UR10, 0x1, UPT ;  /* 0x000000010a00788c */ /* 0x002fce000bf06270 */
[----:B------:R-:W2:Y:S01]  /*00a0*/  LDC R2, c[0x0][0x360] ;  /* 0x0000d800ff027b82 */ /* 0x000ea20000000800 */
[----:B0-----:R-:W-:Y:S02]  /*00b0*/  IMAD R3, R3, UR4, R13 ;  /* 0x0000000403037c24 */ /* 0x001fe4000f8e020d */
[----:B--2---:R-:W-:Y:S01]  /*00c0*/  IMAD R2, R2, UR5, R0 ;  /* 0x0000000502027c24 */ /* 0x004fe2000f8e0200 */
[----:B---3--:R-:W-:Y:S06]  /*00d0*/  BRA.U !UP0, `(.L_x_11) ;  /* 0x00000005083c7547 */ /* 0x008fec000b800000 */
[----:B------:R-:W0:Y:S01]  /*00e0*/  S2UR UR7, SR_CgaCtaId ;  /* 0x00000000000779c3 */ /* 0x000e220000008800 */
[----:B------:R-:W1:Y:S01]  /*00f0*/  LDCU.64 UR12, c[0x0][0x3a0] ;  /* 0x00007400ff0c77ac */ /* 0x000e620008000a00 */
[----:B------:R-:W-:Y:S01]  /*0100*/  ISETP.GE.U32.AND P0, PT, R0, 0x10, PT ;  /* 0x000000100000780c */ /* 0x000fe20003f06070 */
[----:B------:R-:W-:Y:S01]  /*0110*/  IMAD R14, R3, UR10, R0 ;  /* 0x0000000a030e7c24 */ /* 0x000fe2000f8e0200 */
[C---:B------:R-:W-:Y:S01]  /*0120*/  ISETP.GE.U32.AND P1, PT, R13.reuse, 0x10, PT ;  /* 0x000000100d00780c */ /* 0x040fe20003f26070 */
[----:B------:R-:W-:Y:S01]  /*0130*/  UMOV UR5, 0x400 ;  /* 0x0000040000057882 */ /* 0x000fe20000000000 */
[----:B------:R-:W-:Y:S01]  /*0140*/  UIADD3 UR4, UPT, UPT, UR10, 0xf, URZ ;  /* 0x0000000f0a047890 */ /* 0x000fe2000fffe0ff */
[----:B------:R-:W-:Y:S01]  /*0150*/  MOV R21, RZ ;  /* 0x000000ff00157202 */ /* 0x000fe20000000f00 */
[----:B------:R-:W2:Y:S01]  /*0160*/  LDC R12, c[0x0][0x3a4] ;  /* 0x0000e900ff0c7b82 */ /* 0x000ea20000000800 */
[----:B------:R-:W-:Y:S02]  /*0170*/  UIADD3 UR6, UPT, UPT, UR5, 0x400, URZ ;  /* 0x0000040005067890 */ /* 0x000fe4000fffe0ff */
[----:B------:R-:W-:Y:S01]  /*0180*/  USHF.R.U32.HI UR4, URZ, 0x4, UR4 ;  /* 0x00000004ff047899 */ /* 0x000fe20008011604 */
[----:B------:R-:W3:Y:S03]  /*0190*/  LDCU UR11, c[0x0][0x3a8] ;  /* 0x00007500ff0b77ac */ /* 0x000ee60008000800 */
[----:B------:R-:W-:Y:S01]  /*01a0*/  UIADD3 UR4, UPT, UPT, -UR4, URZ, URZ ;  /* 0x000000ff04047290 */ /* 0x000fe2000fffe1ff */
[----:B-1----:R-:W-:Y:S01]  /*01b0*/  IMAD R19, R13, UR13, R2 ;  /* 0x0000000d0d137c24 */ /* 0x002fe2000f8e0202 */
[----:B------:R-:W-:-:S02]  /*01c0*/  ISETP.LT.AND P0, PT, R3, UR12, !P0 ;  /* 0x0000000c03007c0c */ /* 0x000fc4000c701270 */
[----:B------:R-:W-:Y:S01]  /*01d0*/  ISETP.LT.AND P1, PT, R2, UR13, !P1 ;  /* 0x0000000d02007c0c */ /* 0x000fe2000cf21270 */
[----:B0-----:R-:W-:Y:S02]  /*01e0*/  ULEA UR5, UR7, UR5, 0x18 ;  /* 0x0000000507057291 */ /* 0x001fe4000f8ec0ff */
[----:B------:R-:W-:-:S04]  /*01f0*/  ULEA UR6, UR7, UR6, 0x18 ;  /* 0x0000000607067291 */ /* 0x000fc8000f8ec0ff */
[C---:B------:R-:W-:Y:S02]  /*0200*/  LEA R17, R13.reuse, UR5, 0x6 ;  /* 0x000000050d117c11 */ /* 0x040fe4000f8e30ff */
[C---:B------:R-:W-:Y:S02]  /*0210*/  LEA R16, R0.reuse, UR6, 0x2 ;  /* 0x0000000600107c11 */ /* 0x040fe4000f8e10ff */
[----:B------:R-:W-:Y:S02]  /*0220*/  LEA R18, R0, R17, 0x2 ;  /* 0x0000001100127211 */ /* 0x000fe400078e10ff */
[----:B---3--:R-:W-:-:S07]  /*0230*/  LEA R15, R13, R16, 0x6 ;  /* 0x000000100d0f7211 */ /* 0x008fce00078e30ff */
.L_x_12:
[----:B------:R-:W-:Y:S01]  /*0240*/  ISETP.GE.U32.OR P2, PT, R0, UR11, !P0 ;  /* 0x0000000b00007c0c */ /* 0x000fe2000c746470 */
[----:B------:R-:W-:Y:S01]  /*0250*/  HFMA2 R22, -RZ, RZ, 0, 0 ;  /* 0x00000000ff167431 */ /* 0x000fe200000001ff */
[----:B------:R-:W-:Y:S02]  /*0260*/  ISETP.GE.U32.OR P3, PT, R13, UR11, !P1 ;  /* 0x0000000b0d007c0c */ /* 0x000fe4000cf66470 */
[----:B------:R-:W-:-:S09]  /*0270*/  MOV R29, RZ ;  /* 0x000000ff001d7202 */ /* 0x000fd20000000f00 */
[----:B------:R-:W0:Y:S08]  /*0280*/  @!P2 LDC.64 R6, c[0x0][0x380] ;  /* 0x0000e000ff06ab82 */ /* 0x000e300000000a00 */
[----:B------:R-:W1:Y:S01]  /*0290*/  @!P3 LDC.64 R4, c[0x0][0x388] ;  /* 0x0000e200ff04bb82 */ /* 0x000e620000000a00 */
[----:B0-----:R-:W-:-:S05]  /*02a0*/  @!P2 IMAD.WIDE.U32 R6, R14, 0x4, R6 ;  /* 0x000000040e06a825 */ /* 0x001fca00078e0006 */
[----:B------:R-:W3:Y:S01]  /*02b0*/  @!P2 LDG.E.CONSTANT R29, desc[UR8][R6.64] ;  /* 0x00000008061da981 */ /* 0x000ee2000c1e9900 */
[----:B-1----:R-:W-:-:S05]  /*02c0*/  @!P3 IMAD.WIDE.U32 R24, R19, 0x4, R4 ;  /* 0x000000041318b825 */ /* 0x002fca00078e0004 */
[----:B------:R-:W4:Y:S01]  /*02d0*/  @!P3 LDG.E.CONSTANT R22, desc[UR8][R24.64] ;  /* 0x000000081816b981 */ /* 0x000f22000c1e9900 */
[----:B------:R-:W-:-:S04]  /*02e0*/  UIADD3 UR4, UPT, UPT, UR4, 0x1, URZ ;  /* 0x0000000104047890 */ /* 0x000fc8000fffe0ff */
[----:B------:R-:W-:Y:S01]  /*02f0*/  UISETP.NE.AND UP0, UPT, UR4, URZ, UPT ;  /* 0x000000ff0400728c */ /* 0x000fe2000bf05270 */
[----:B------:R-:W-:Y:S02]  /*0300*/  IADD3 R0, PT, PT, R0, 0x10, RZ ;  /* 0x0000001000007810 */ /* 0x000fe40007ffe0ff */
[----:B------:R-:W-:Y:S02]  /*0310*/  IADD3 R13, PT, PT, R13, 0x10, RZ ;  /* 0x000000100d0d7810 */ /* 0x000fe40007ffe0ff */
[----:B------:R-:W-:Y:S02]  /*0320*/  IADD3 R14, PT, PT, R14, 0x10, RZ ;  /* 0x000000100e0e7810 */ /* 0x000fe40007ffe0ff */
[----:B--2---:R-:W-:Y:S01]  /*0330*/  LEA R19, R12, R19, 0x4 ;  /* 0x000000130c137211 */ /* 0x004fe200078e20ff */
[----:B---3--:R-:W-:Y:S04]  /*0340*/  STS [R18], R29 ;  /* 0x0000001d12007388 */ /* 0x008fe80000000800 */
[----:B----4-:R-:W-:Y:S01]  /*0350*/  STS [R15], R22 ;  /* 0x000000160f007388 */ /* 0x010fe20000000800 */
[----:B------:R-:W-:Y:S06]  /*0360*/  BAR.SYNC.DEFER_BLOCKING 0x0 ;  /* 0x0000000000007b1d */ /* 0x000fec0000010000 */
[----:B------:R-:W-:Y:S04]  /*0370*/  LDS R28, [R16] ;  /* 0x00000000101c7984 */ /* 0x000fe80000000800 */
[----:B------:R-:W0:Y:S04]  /*0380*/  LDS.128 R8, [R17] ;  /* 0x0000000011087984 */ /* 0x000e280000000c00 */
[----:B------:R-:W1:Y:S04]  /*0390*/  LDS R29, [R16+0x40] ;  /* 0x00004000101d7984 */ /* 0x000e680000000800 */
[----:B------:R-:W2:Y:S04]  /*03a0*/  LDS R27, [R16+0x80] ;  /* 0x00008000101b7984 */ /* 0x000ea80000000800 */
[----:B------:R-:W3:Y:S04]  /*03b0*/  LDS R26, [R16+0xc0] ;  /* 0x0000c000101a7984 */ /* 0x000ee80000000800 */
[----:B------:R-:W-:Y:S04]  /*03c0*/  LDS R23, [R16+0x100] ;  /* 0x0001000010177984 */ /* 0x000fe80000000800 */
[----:B------:R-:W4:Y:S04]  /*03d0*/  LDS.128 R4, [R17+0x10] ;  /* 0x0000100011047984 */ /* 0x000f280000000c00 */
[----:B------:R-:W5:Y:S04]  /*03e0*/  LDS R20, [R16+0x140] ;  /* 0x0001400010147984 */ /* 0x000f680000000800 */
[----:B------:R-:W5:Y:S04]  /*03f0*/  LDS R25, [R16+0x180] ;  /* 0x0001800010197984 */ /* 0x000f680000000800 */
[----:B------:R-:W5:Y:S04]  /*0400*/  LDS R22, [R16+0x1c0] ;  /* 0x0001c00010167984 */ /* 0x000f680000000800 */
[----:B------:R-:W-:Y:S01]  /*0410*/  LDS R24, [R16+0x240] ;  /* 0x0002400010187984 */ /* 0x000fe20000000800 */
[----:B0-----:R-:W-:-:S03]  /*0420*/  FFMA R8, R8, R28, R21 ;  /* 0x0000001c08087223 */ /* 0x001fc60000000015 */
[----:B------:R-:W-:Y:S01]  /*0430*/  LDS R21, [R16+0x200] ;  /* 0x0002000010157984 */ /* 0x000fe20000000800 */
[----:B-1----:R-:W-:-:S04]  /*0440*/  FFMA R8, R29, R9, R8 ;  /* 0x000000091d087223 */ /* 0x002fc80000000008 */
[----:B--2---:R-:W-:-:S04]  /*0450*/  FFMA R27, R27, R10, R8 ;  /* 0x0000000a1b1b7223 */ /* 0x004fc80000000008 */
[----:B---3--:R-:W-:Y:S02]  /*0460*/  FFMA R27, R26, R11, R27 ;  /* 0x0000000b1a1b7223 */ /* 0x008fe4000000001b */
[----:B------:R-:W0:Y:S02]  /*0470*/  LDS.128 R8, [R17+0x20] ;  /* 0x0000200011087984 */ /* 0x000e240000000c00 */
[----:B----4-:R-:W-:-:S04]  /*0480*/  FFMA R23, R4, R23, R27 ;  /* 0x0000001704177223 */ /* 0x010fc8000000001b */
[----:B-----5:R-:W-:Y:S02]  /*0490*/  FFMA R20, R20, R5, R23 ;  /* 0x0000000514147223 */ /* 0x020fe40000000017 */
[----:B------:R-:W1:Y:S02]  /*04a0*/  LDS R23, [R16+0x280] ;  /* 0x0002800010177984 */ /* 0x000e640000000800 */
[----:B------:R-:W-:Y:S02]  /*04b0*/  FFMA R25, R25, R6, R20 ;  /* 0x0000000619197223 */ /* 0x000fe40000000014 */
[----:B------:R-:W2:Y:S02]  /*04c0*/  LDS R20, [R16+0x2c0] ;  /* 0x0002c00010147984 */ /* 0x000ea40000000800 */
[----:B------:R-:W-:Y:S02]  /*04d0*/  FFMA R27, R22, R7, R25 ;  /* 0x00000007161b7223 */ /* 0x000fe40000000019 */
[----:B------:R-:W-:Y:S04]  /*04e0*/  LDS R25, [R16+0x300] ;  /* 0x0003000010197984 */ /* 0x000fe80000000800 */
[----:B------:R-:W3:Y:S04]  /*04f0*/  LDS.128 R4, [R17+0x30] ;  /* 0x0000300011047984 */ /* 0x000ee80000000c00 */
[----:B------:R-:W4:Y:S01]  /*0500*/  LDS R22, [R16+0x340] ;  /* 0x0003400010167984 */ /* 0x000f220000000800 */
[----:B0-----:R-:W-:-:S03]  /*0510*/  FFMA R27, R8, R21, R27 ;  /* 0x00000015081b7223 */ /* 0x001fc6000000001b */
[----:B------:R-:W0:Y:S04]  /*0520*/  LDS R21, [R16+0x380] ;  /* 0x0003800010157984 */ /* 0x000e280000000800 */
[----:B------:R-:W5:Y:S01]  /*0530*/  LDS R8, [R16+0x3c0] ;  /* 0x0003c00010087984 */ /* 0x000f620000000800 */
[----:B------:R-:W-:-:S04]  /*0540*/  FFMA R24, R24, R9, R27 ;  /* 0x0000000918187223 */ /* 0x000fc8000000001b */
[----:B-1----:R-:W-:-:S04]  /*0550*/  FFMA R23, R23, R10, R24 ;  /* 0x0000000a17177223 */ /* 0x002fc80000000018 */
[----:B--2---:R-:W-:-:S04]  /*0560*/  FFMA R11, R20, R11, R23 ;  /* 0x0000000b140b7223 */ /* 0x004fc80000000017 */
[----:B---3--:R-:W-:-:S04]  /*0570*/  FFMA R11, R4, R25, R11 ;  /* 0x00000019040b7223 */ /* 0x008fc8000000000b */
[----:B----4-:R-:W-:-:S04]  /*0580*/  FFMA R22, R22, R5, R11 ;  /* 0x0000000516167223 */ /* 0x010fc8000000000b */
[----:B0-----:R-:W-:-:S04]  /*0590*/  FFMA R21, R21, R6, R22 ;  /* 0x0000000615157223 */ /* 0x001fc80000000016 */
[----:B-----5:R-:W-:Y:S01]  /*05a0*/  FFMA R21, R8, R7, R21 ;  /* 0x0000000708157223 */ /* 0x020fe20000000015 */
[----:B------:R-:W-:Y:S06]  /*05b0*/  BAR.SYNC.DEFER_BLOCKING 0x0 ;  /* 0x0000000000007b1d */ /* 0x000fec0000010000 */
[----:B------:R-:W-:Y:S05]  /*05c0*/  BRA.U UP0, `(.L_x_12) ;  /* 0xfffffffd001c7547 */ /* 0x000fea000b83ffff */
.L_x_11:
[----:B------:R-:W0:Y:S02]  /*05d0*/  LDCU.64 UR4, c[0x0][0x3a0] ;  /* 0x00007400ff0477ac */ /* 0x000e240008000a00 */
[----:B0-----:R-:W-:-:S04]  /*05e0*/  ISETP.GE.AND P0, PT, R2, UR5, PT ;  /* 0x0000000502007c0c */ /* 0x001fc8000bf06270 */
[----:B------:R-:W-:-:S13]  /*05f0*/  ISETP.GE.OR P0, PT, R3, UR4, P0 ;  /* 0x0000000403007c0c */ /* 0x000fda0008706670 */
[----:B------:R-:W-:Y:S05]  /*0600*/  @P0 EXIT ;  /* 0x000000000000094d */ /* 0x000fea0003800000 */
[----:B------:R-:W0:Y:S08]  /*0610*/  LDC.64 R4, c[0x0][0x398] ;  /* 0x0000e600ff047b82 */ /* 0x000e300000000a00 */
[----:B------:R-:W1:Y:S01]  /*0620*/  LDC.64 R6, c[0x0][0x390] ;  /* 0x0000e400ff067b82 */ /* 0x000e620000000a00 */
[----:B0-----:R-:W-:-:S06]  /*0630*/  IMAD.WIDE R4, R2, 0x4, R4 ;  /* 0x0000000402047825 */ /* 0x001fcc00078e0204 */
[----:B------:R-:W2:Y:S01]  /*0640*/  LDG.E.CONSTANT R4, desc[UR8][R4.64] ;  /* 0x0000000804047981 */ /* 0x000ea2000c1e9900 */
[----:B------:R-:W-:-:S04]  /*0650*/  IMAD R3, R3, UR5, R2 ;  /* 0x0000000503037c24 */ /* 0x000fc8000f8e0202 */
[----:B-1----:R-:W-:-:S04]  /*0660*/  IMAD.WIDE R2, R3, 0x4, R6 ;  /* 0x0000000403027825 */ /* 0x002fc800078e0206 */
[----:B--2---:R-:W-:-:S05]  /*0670*/  FADD R21, R4, R21 ;  /* 0x0000001504157221 */ /* 0x004fca0000000000 */
[----:B------:R-:W-:Y:S01]  /*0680*/  STG.E desc[UR8][R2.64], R21 ;  /* 0x0000001502007986 */ /* 0x000fe2000c101908 */
[----:B------:R-:W-:Y:S05]  /*0690*/  EXIT ;  /* 0x000000000000794d */ /* 0x000fea0003800000 */
.L_x_13:
        /* <DEDUP_REMOVED lines=14> */
.L_x_22:


//--------------------- .text._Z20tiled_mat_mul_kernelPfS_S_S_iii --------------------------
	.section	.text._Z20tiled_mat_mul_kernelPfS_S_S_iii,"ax",@progbits
	.align	128
        .global         _Z20tiled_mat_mul_kernelPfS_S_S_iii
        .type           _Z20tiled_mat_mul_kernelPfS_S_S_iii,@function
        .size           _Z20tiled_mat_mul_kernelPfS_S_S_iii,(.L_x_23 - _Z20tiled_mat_mul_kernelPfS_S_S_iii)
        .other          _Z20tiled_mat_mul_kernelPfS_S_S_iii,@"STO_CUDA_ENTRY STV_DEFAULT"
_Z20tiled_mat_mul_kernelPfS_S_S_iii:
.text._Z20tiled_mat_mul_kernelPfS_S_S_iii:
[----:B------:R-:W-:Y:S01]  /*0000*/  LDC R1, c[0x0][0x37c] ;  /* 0x0000df00ff017b82 */ /* 0x000fe20000000800 */
[----:B------:R-:W0:Y:S01]  /*0010*/  LDCU UR4, c[0x0][0x3a4] ;  /* 0x00007480ff0477ac */ /* 0x000e220008000800 */
[----:B------:R-:W1:Y:S01]  /*0020*/  S2R R17, SR_CTAID.Y ;  /* 0x0000000000117919 */ /* 0x000e620000002600 */
[----:B------:R-:W-:Y:S01]  /*0030*/  HFMA2 R5, -RZ, RZ, 0, 0 ;  /* 0x00000000ff057431 */ /* 0x000fe200000001ff */
[----:B------:R-:W2:Y:S01]  /*0040*/  LDCU UR12, c[0x0][0x3a8] ;  /* 0x00007500ff0c77ac */ /* 0x000ea20008000800 */
[----:B------:R-:W1:Y:S01]  /*0050*/  S2R R0, SR_TID.Y ;  /* 0x0000000000007919 */ /* 0x000e620000002200 */
[----:B------:R-:W3:Y:S01]  /*0060*/  LDCU.64 UR8, c[0x0][0x358] ;  /* 0x00006b00ff0877ac */ /* 0x000ee20008000a00 */
[----:B------:R-:W4:Y:S01]  /*0070*/  S2R R7, SR_CTAID.X ;  /* 0x0000000000077919 */ /* 0x000f220000002500 */
[----:B------:R-:W4:Y:S01]  /*0080*/  S2R R2, SR_TID.X ;  /* 0x0000000000027919 */ /* 0x000f220000002100 */
[----:B0-----:R-:W-:-:S05]  /*0090*/  I2FP.F32.S32 R3, UR4 ;  /* 0x0000000400037c45 */ /* 0x001fca0008201400 */
[----:B------:R-:W-:-:S06]  /*00a0*/  FMUL R3, R3, 0.0625 ;  /* 0x3d80000003037820 */ /* 0x000fcc0000400000 */
[----:B------:R-:W0:Y:S01]  /*00b0*/  FRND.CEIL R3, R3 ;  /* 0x0000000300037307 */ /* 0x000e220000209000 */
[----:B-1----:R-:W-:Y:S02]  /*00c0*/  LEA R17, R17, R0, 0x4 ;  /* 0x0000000011117211 */ /* 0x002fe400078e20ff */
[----:B0-----:R-:W-:Y:S02]  /*00d0*/  FSETP.GT.AND P0, PT, R3, RZ, PT ;  /* 0x000000ff0300720b */ /* 0x001fe40003f04000 */
[----:B----4-:R-:W-:-:S11]  /*00e0*/  LEA R18, R7, R2, 0x4 ;  /* 0x0000000207127211 */ /* 0x010fd600078e20ff */
[----:B--23--:R-:W-:Y:S05]  /*00f0*/  @!P0 BRA `(.L_x_14) ;  /* 0x0000000400248947 */ /* 0x00cfea0003800000 */
[----:B------:R-:W0:Y:S01]  /*0100*/  S2UR UR6, SR_CgaCtaId ;  /* 0x00000000000679c3 */ /* 0x000e220000008800 */
[----:B------:R-:W-:Y:S01]  /*0110*/  UMOV UR4, 0x400 ;  /* 0x0000040000047882 */ /* 0x000fe20000000000 */
[----:B------:R-:W-:Y:S01]  /*0120*/  MOV R5, RZ ;  /* 0x000000ff00057202 */ /* 0x000fe20000000f00 */
[----:B------:R-:W-:Y:S01]  /*0130*/  UIADD3 UR5, UPT, UPT, UR4, 0x400, URZ ;  /* 0x0000040004057890 */ /* 0x000fe2000fffe0ff */
[----:B------:R-:W-:Y:S01]  /*0140*/  MOV R23, RZ ;  /* 0x000000ff00177202 */ /* 0x000fe20000000f00 */
[----:B------:R-:W1:Y:S01]  /*0150*/  LDCU UR7, c[0x0][0x3a8] ;  /* 0x00007500ff0777ac */ /* 0x000e620008000800 */
[----:B------:R-:W2:Y:S01]  /*0160*/  LDCU.64 UR10, c[0x0][0x3a0] ;  /* 0x00007400ff0a77ac */ /* 0x000ea20008000a00 */
[----:B0-----:R-:W-:Y:S02]  /*0170*/  ULEA UR4, UR6, UR4, 0x18 ;  /* 0x0000000406047291 */ /* 0x001fe4000f8ec0ff */
[----:B------:R-:W-:-:S04]  /*0180*/  ULEA UR5, UR6, UR5, 0x18 ;  /* 0x0000000506057291 */ /* 0x000fc8000f8ec0ff */
[----:B------:R-:W-:Y:S02]  /*0190*/  LEA R19, R0, UR4, 0x6 ;  /* 0x0000000400137c11 */ /* 0x000fe4000f8e30ff */
[C---:B------:R-:W-:Y:S02]  /*01a0*/  LEA R21, R2.reuse, UR5, 0x2 ;  /* 0x0000000502157c11 */ /* 0x040fe4000f8e10ff */
[----:B------:R-:W-:Y:S02]  /*01b0*/  LEA R20, R2, R19, 0x2 ;  /* 0x0000001302147211 */ /* 0x000fe400078e10ff */
[----:B-12---:R-:W-:-:S07]  /*01c0*/  LEA R16, R0, R21, 0x6 ;  /* 0x0000001500107211 */ /* 0x006fce00078e30ff */
.L_x_15:
[C---:B------:R-:W-:Y:S01]  /*01d0*/  LEA R4, R23.reuse, R2, 0x4 ;  /* 0x0000000217047211 */ /* 0x040fe200078e20ff */
[----:B------:R-:W-:Y:S01]  /*01e0*/  HFMA2 R27, -RZ, RZ, 0, 0 ;  /* 0x00000000ff1b7431 */ /* 0x000fe200000001ff */
[----:B------:R-:W-:Y:S02]  /*01f0*/  ISETP.GE.AND P0, PT, R18, UR7, PT ;  /* 0x0000000712007c0c */ /* 0x000fe4000bf06270 */
[----:B------:R-:W-:Y:S02]  /*0200*/  ISETP.GE.AND P1, PT, R4, UR11, PT ;  /* 0x0000000b04007c0c */ /* 0x000fe4000bf26270 */
[----:B------:R-:W-:Y:S02]  /*0210*/  LEA R11, R23, R0, 0x4 ;  /* 0x00000000170b7211 */ /* 0x000fe400078e20ff */
[----:B------:R-:W-:Y:S02]  /*0220*/  ISETP.GE.OR P1, PT, R17, UR10, P1 ;  /* 0x0000000a11007c0c */ /* 0x000fe40008f26670 */
[----:B------:R-:W-:-:S02]  /*0230*/  ISETP.GE.OR P0, PT, R11, UR11, P0 ;  /* 0x0000000b0b007c0c */ /* 0x000fc40008706670 */
[----:B------:R-:W-:-:S09]  /*0240*/  MOV R25, RZ ;  /* 0x000000ff00197202 */ /* 0x000fd20000000f00 */
[----:B------:R-:W0:Y:S01]  /*0250*/  @!P1 LDC.64 R8, c[0x0][0x380] ;  /* 0x0000e000ff089b82 */ /* 0x000e220000000a00 */
[----:B------:R-:W-:Y:S02]  /*0260*/  @!P1 IMAD R13, R17, UR11, R4 ;  /* 0x0000000b110d9c24 */ /* 0x000fe4000f8e0204 */
[----:B------:R-:W-:-:S05]  /*0270*/  @!P0 IMAD R11, R11, UR7, R18 ;  /* 0x000000070b0b8c24 */ /* 0x000fca000f8e0212 */
[----:B------:R-:W1:Y:S01]  /*0280*/  @!P0 LDC.64 R6, c[0x0][0x388] ;  /* 0x0000e200ff068b82 */ /* 0x000e620000000a00 */
[----:B0-----:R-:W-:-:S05]  /*0290*/  @!P1 IMAD.WIDE R12, R13, 0x4, R8 ;  /* 0x000000040d0c9825 */ /* 0x001fca00078e0208 */
[----:B------:R-:W2:Y:S01]  /*02a0*/  @!P1 LDG.E R25, desc[UR8][R12.64] ;  /* 0x000000080c199981 */ /* 0x000ea2000c1e1900 */
[----:B-1----:R-:W-:-:S05]  /*02b0*/  @!P0 IMAD.WIDE R6, R11, 0x4, R6 ;  /* 0x000000040b068825 */ /* 0x002fca00078e0206 */
[----:B------:R-:W3:Y:S01]  /*02c0*/  @!P0 LDG.E R27, desc[UR8][R6.64] ;  /* 0x00000008061b8981 */ /* 0x000ee2000c1e1900 */
[----:B------:R-:W-:-:S03]  /*02d0*/  IADD3 R23, PT, PT, R23, 0x1, RZ ;  /* 0x0000000117177810 */ /* 0x000fc60007ffe0ff */
[----:B--2---:R-:W-:Y:S04]  /*02e0*/  STS [R20], R25 ;  /* 0x0000001914007388 */ /* 0x004fe80000000800 */
[----:B---3--:R-:W-:Y:S01]  /*02f0*/  STS [R16], R27 ;  /* 0x0000001b10007388 */ /* 0x008fe20000000800 */
        /* <DEDUP_REMOVED lines=10> */
[----:B------:R-:W-:Y:S01]  /*03a0*/  LDS R27, [R21+0x200] ;  /* 0x00020000151b7984 */ /* 0x000fe20000000800 */
[----:B0-----:R-:W-:-:S03]  /*03b0*/  FFMA R4, R8, R4, R5 ;  /* 0x0000000408047223 */ /* 0x001fc60000000005 */
[----:B------:R-:W0:Y:S01]  /*03c0*/  LDS R8, [R21+0x1c0] ;  /* 0x0001c00015087984 */ /* 0x000e220000000800 */
[----:B-1----:R-:W-:-:S03]  /*03d0*/  FFMA R9, R26, R9, R4 ;  /* 0x000000091a097223 */ /* 0x002fc60000000004 */
[----:B------:R-:W1:Y:S01]  /*03e0*/  LDS.128 R4, [R19+0x20] ;  /* 0x0000200013047984 */ /* 0x000e620000000c00 */
[----:B--2---:R-:W-:-:S04]  /*03f0*/  FFMA R9, R28, R10, R9 ;  /* 0x0000000a1c097223 */ /* 0x004fc80000000009 */
[----:B---3--:R-:W-:-:S04]  /*0400*/  FFMA R9, R24, R11, R9 ;  /* 0x0000000b18097223 */ /* 0x008fc80000000009 */
[----:B----4-:R-:W-:Y:S02]  /*0410*/  FFMA R9, R12, R29, R9 ;  /* 0x0000001d0c097223 */ /* 0x010fe40000000009 */
[----:B------:R-:W2:Y:S02]  /*0420*/  LDS R12, [R21+0x240] ;  /* 0x00024000150c7984 */ /* 0x000ea40000000800 */
[----:B-----5:R-:W-:Y:S02]  /*0430*/  FFMA R22, R22, R13, R9 ;  /* 0x0000000d16167223 */ /* 0x020fe40000000009 */
[----:B------:R-:W3:Y:S02]  /*0440*/  LDS R13, [R21+0x280] ;  /* 0x00028000150d7984 */ /* 0x000ee40000000800 */
[----:B------:R-:W-:Y:S02]  /*0450*/  FFMA R25, R25, R14, R22 ;  /* 0x0000000e19197223 */ /* 0x000fe40000000016 */
[----:B------:R-:W4:Y:S04]  /*0460*/  LDS R14, [R21+0x2c0] ;  /* 0x0002c000150e7984 */ /* 0x000f280000000800 */
[----:B------:R-:W-:Y:S01]  /*0470*/  LDS R22, [R21+0x340] ;  /* 0x0003400015167984 */ /* 0x000fe20000000800 */
[----:B0-----:R-:W-:-:S03]  /*0480*/  FFMA R29, R8, R15, R25 ;  /* 0x0000000f081d7223 */ /* 0x001fc60000000019 */
[----:B------:R-:W-:Y:S04]  /*0490*/  LDS R25, [R21+0x300] ;  /* 0x0003000015197984 */ /* 0x000fe80000000800 */
[----:B------:R-:W0:Y:S01]  /*04a0*/  LDS.128 R8, [R19+0x30] ;  /* 0x0000300013087984 */ /* 0x000e220000000c00 */
[----:B-1----:R-:W-:-:S03]  /*04b0*/  FFMA R27, R4, R27, R29 ;  /* 0x0000001b041b7223 */ /* 0x002fc6000000001d */
[----:B------:R-:W1:Y:S04]  /*04c0*/  LDS R15, [R21+0x380] ;  /* 0x00038000150f7984 */ /* 0x000e680000000800 */
[----:B------:R-:W5:Y:S01]  /*04d0*/  LDS R4, [R21+0x3c0] ;  /* 0x0003c00015047984 */ /* 0x000f620000000800 */
[----:B--2---:R-:W-:-:S04]  /*04e0*/  FFMA R12, R12, R5, R27 ;  /* 0x000000050c0c7223 */ /* 0x004fc8000000001b */
[----:B---3--:R-:W-:Y:S01]  /*04f0*/  FFMA R13, R13, R6, R12 ;  /* 0x000000060d0d7223 */ /* 0x008fe2000000000c */
[----:B------:R-:W-:-:S03]  /*0500*/  I2FP.F32.U32 R6, R23 ;  /* 0x0000001700067245 */ /* 0x000fc60000201000 */
[----:B----4-:R-:W-:Y:S01]  /*0510*/  FFMA R7, R14, R7, R13 ;  /* 0x000000070e077223 */ /* 0x010fe2000000000d */
[----:B------:R-:W-:Y:S01]  /*0520*/  BAR.SYNC.DEFER_BLOCKING 0x0 ;  /* 0x0000000000007b1d */ /* 0x000fe20000010000 */
[----:B------:R-:W-:Y:S02]  /*0530*/  FSETP.GT.AND P0, PT, R3, R6, PT ;  /* 0x000000060300720b */ /* 0x000fe40003f04000 */
[----:B0-----:R-:W-:-:S04]  /*0540*/  FFMA R7, R8, R25, R7 ;  /* 0x0000001908077223 */ /* 0x001fc80000000007 */
[----:B------:R-:W-:-:S04]  /*0550*/  FFMA R22, R22, R9, R7 ;  /* 0x0000000916167223 */ /* 0x000fc80000000007 */
[----:B-1----:R-:W-:-:S04]  /*0560*/  FFMA R15, R15, R10, R22 ;  /* 0x0000000a0f0f7223 */ /* 0x002fc80000000016 */
[----:B-----5:R-:W-:Y:S01]  /*0570*/  FFMA R5, R4, R11, R15 ;  /* 0x0000000b04057223 */ /* 0x020fe2000000000f */
[----:B------:R-:W-:Y:S06]  /*0580*/  @P0 BRA `(.L_x_15) ;  /* 0xfffffffc00100947 */ /* 0x000fec000383ffff */
.L_x_14:
[----:B------:R-:W0:Y:S01]  /*0590*/  LDCU UR4, c[0x0][0x3a0] ;  /* 0x00007400ff0477ac */ /* 0x000e220008000800 */
[----:B------:R-:W-:-:S04]  /*05a0*/  ISETP.GE.AND P0, PT, R18, UR12, PT ;  /* 0x0000000c12007c0c */ /* 0x000fc8000bf06270 */
[----:B0-----:R-:W-:-:S13]  /*05b0*/  ISETP.GE.OR P0, PT, R17, UR4, P0 ;  /* 0x0000000411007c0c */ /* 0x001fda0008706670 */
[----:B------:R-:W-:Y:S05]  /*05c0*/  @P0 EXIT ;  /* 0x000000000000094d */ /* 0x000fea0003800000 */
[----:B------:R-:W0:Y:S08]  /*05d0*/  LDC.64 R2, c[0x0][0x398] ;  /* 0x0000e600ff027b82 */ /* 0x000e300000000a00 */
[----:B------:R-:W1:Y:S01]  /*05e0*/  LDC.64 R6, c[0x0][0x390] ;  /* 0x0000e400ff067b82 */ /* 0x000e620000000a00 */
[----:B0-----:R-:W-:-:S06]  /*05f0*/  IMAD.WIDE.U32 R2, R18, 0x4, R2 ;  /* 0x0000000412027825 */ /* 0x001fcc00078e0002 */
[----:B------:R-:W2:Y:S01]  /*0600*/  LDG.E R2, desc[UR8][R2.64] ;  /* 0x0000000802027981 */ /* 0x000ea2000c1e1900 */
[----:B------:R-:W-:-:S04]  /*0610*/  IMAD R17, R17, UR12, R18 ;  /* 0x0000000c11117c24 */ /* 0x000fc8000f8e0212 */
[----:B-1----:R-:W-:-:S04]  /*0620*/  IMAD.WIDE.U32 R6, R17, 0x4, R6 ;  /* 0x0000000411067825 */ /* 0x002fc800078e0006 */
[----:B--2---:R-:W-:-:S05]  /*0630*/  FADD R5, R2, R5 ;  /* 0x0000000502057221 */ /* 0x004fca0000000000 */
[----:B------:R-:W-:Y:S01]  /*0640*/  STG.E desc[UR8][R6.64], R5 ;  /* 0x0000000506007986 */ /* 0x000fe2000c101908 */
[----:B------:R-:W-:Y:S05]  /*0650*/  EXIT ;  /* 0x000000000000794d */ /* 0x000fea0003800000 */
.L_x_16:
        /* <DEDUP_REMOVED lines=10> */
.L_x_23:


//--------------------- .text._Z22optimized_tiled_matmulPKfS0_PfS0_iii --------------------------
	.section	.text._Z22optimized_tiled_matmulPKfS0_PfS0_iii,"ax",@progbits
	.align	128
        .global         _Z22optimized_tiled_matmulPKfS0_PfS0_iii
        .type           _Z22optimized_tiled_matmulPKfS0_PfS0_iii,@function
        .size           _Z22optimized_tiled_matmulPKfS0_PfS0_iii,(.L_x_24 - _Z22optimized_tiled_matmulPKfS0_PfS0_iii)
        .other          _Z22optimized_tiled_matmulPKfS0_PfS0_iii,@"STO_CUDA_ENTRY STV_DEFAULT"
_Z22optimized_tiled_matmulPKfS0_PfS0_iii:
.text._Z22optimized_tiled_matmulPKfS0_PfS0_iii:
[----:B------:R-:W-:Y:S01]  /*0000*/  LDC R1, c[0x0][0x37c] ;  /* 0x0000df00ff017b82 */ /* 0x000fe20000000800 */
[----:B------:R-:W0:Y:S01]  /*0010*/  LDCU UR4, c[0x0][0x3a4] ;  /* 0x00007480ff0477ac */ /* 0x000e220008000800 */
[----:B------:R-:W1:Y:S01]  /*0020*/  S2R R2, SR_CTAID.Y ;  /* 0x0000000000027919 */ /* 0x000e620000002600 */
[----:B------:R-:W2:Y:S01]  /*0030*/  LDCU.64 UR6, c[0x0][0x358] ;  /* 0x00006b00ff0677ac */ /* 0x000ea20008000a00 */
[----:B------:R-:W1:Y:S01]  /*0040*/  S2R R9, SR_TID.Y ;  /* 0x0000000000097919 */ /* 0x000e620000002200 */
[----:B------:R-:W3:Y:S01]  /*0050*/  S2R R3, SR_CTAID.X ;  /* 0x0000000000037919 */ /* 0x000ee20000002500 */
[----:B------:R-:W3:Y:S01]  /*0060*/  S2R R4, SR_TID.X ;  /* 0x0000000000047919 */ /* 0x000ee20000002100 */
[----:B0-----:R-:W-:-:S05]  /*0070*/  I2FP.F32.S32 R0, UR4 ;  /* 0x0000000400007c45 */ /* 0x001fca0008201400 */
[----:B------:R-:W-:Y:S01]  /*0080*/  FMUL R5, R0, 0.0625 ;  /* 0x3d80000000057820 */ /* 0x000fe20000400000 */
[----:B------:R-:W-:-:S05]  /*0090*/  HFMA2 R0, -RZ, RZ, 0, 0 ;  /* 0x00000000ff007431 */ /* 0x000fca00000001ff */
[----:B------:R-:W0:Y:S01]  /*00a0*/  FRND.CEIL R5, R5 ;  /* 0x0000000500057307 */ /* 0x000e220000209000 */
[----:B-1----:R-:W-:Y:S02]  /*00b0*/  LEA R2, R2, R9, 0x4 ;  /* 0x0000000902027211 */ /* 0x002fe400078e20ff */
[----:B0-----:R-:W-:Y:S02]  /*00c0*/  FSETP.GT.AND P0, PT, R5, RZ, PT ;  /* 0x000000ff0500720b */ /* 0x001fe40003f04000 */
[----:B---3--:R-:W-:-:S11]  /*00d0*/  LEA R3, R3, R4, 0x4 ;  /* 0x0000000403037211 */ /* 0x008fd600078e20ff */
[----:B--2---:R-:W-:Y:S05]  /*00e0*/  @!P0 BRA `(.L_x_17) ;  /* 0x0000000800308947 */ /* 0x004fea0003800000 */
[----:B------:R-:W0:Y:S01]  /*00f0*/  S2UR UR5, SR_CgaCtaId ;  /* 0x00000000000579c3 */ /* 0x000e220000008800 */
[----:B------:R-:W-:Y:S01]  /*0100*/  UMOV UR4, 0x400 ;  /* 0x0000040000047882 */ /* 0x000fe20000000000 */
[----:B------:R-:W-:Y:S01]  /*0110*/  MOV R0, RZ ;  /* 0x000000ff00007202 */ /* 0x000fe20000000f00 */
[----:B------:R-:W1:Y:S01]  /*0120*/  LDCU.64 UR8, c[0x0][0x3a0] ;  /* 0x00007400ff0877ac */ /* 0x000e620008000a00 */
[----:B------:R-:W-:Y:S01]  /*0130*/  MOV R7, RZ ;  /* 0x000000ff00077202 */ /* 0x000fe20000000f00 */
[----:B0-----:R-:W-:-:S06]  /*0140*/  ULEA UR4, UR5, UR4, 0x18 ;  /* 0x0000000405047291 */ /* 0x001fcc000f8ec0ff */
[----:B------:R-:W-:-:S04]  /*0150*/  LEA R9, R9, UR4, 0x6 ;  /* 0x0000000409097c11 */ /* 0x000fc8000f8e30ff */
[----:B-1----:R-:W-:-:S07]  /*0160*/  LEA R6, R4, R9, 0x2 ;  /* 0x0000000904067211 */ /* 0x002fce00078e10ff */
.L_x_18:
[----:B------:R-:W-:-:S04]  /*0170*/  LEA R9, R7, R4, 0x4 ;  /* 0x0000000407097211 */ /* 0x000fc800078e20ff */
[----:B------:R-:W-:-:S04]  /*0180*/  ISETP.GE.AND P0, PT, R9, UR9, PT ;  /* 0x0000000909007c0c */ /* 0x000fc8000bf06270 */
[----:B------:R-:W-:-:S13]  /*0190*/  ISETP.GE.OR P0, PT, R2, UR8, P0 ;  /* 0x0000000802007c0c */ /* 0x000fda0008706670 */
[----:B------:R-:W0:Y:S01]  /*01a0*/  @!P0 LDC.64 R10, c[0x0][0x380] ;  /* 0x0000e000ff0a8b82 */ /* 0x000e220000000a00 */
[----:B------:R-:W-:-:S05]  /*01b0*/  @!P0 IMAD R8, R2, UR9, R9 ;  /* 0x0000000902088c24 */ /* 0x000fca000f8e0209 */
[----:B------:R-:W-:-:S04]  /*01c0*/  @!P0 SHF.R.S32.HI R13, RZ, 0x1f, R8 ;  /* 0x0000001fff0d8819 */ /* 0x000fc80000011408 */
[----:B------:R-:W-:-:S04]  /*01d0*/  @!P0 LEA.HI R13, R13, R8, RZ, 0x2 ;  /* 0x000000080d0d8211 */ /* 0x000fc800078f10ff */
[----:B------:R-:W-:-:S05]  /*01e0*/  @!P0 SHF.R.S32.HI R13, RZ, 0x2, R13 ;  /* 0x00000002ff0d8819 */ /* 0x000fca000001140d */
[----:B0-----:R-:W-:-:S06]  /*01f0*/  @!P0 IMAD.WIDE R10, R13, 0x10, R10 ;  /* 0x000000100d0a8825 */ /* 0x001fcc00078e020a */
[----:B------:R-:W2:Y:S01]  /*0200*/  @!P0 LDG.E.CONSTANT R11, desc[UR6][R10.64] ;  /* 0x000000060a0b8981 */ /* 0x000ea2000c1e9900 */
[----:B------:R-:W-:Y:S01]  /*0210*/  FADD R0, R0, +QNAN ;  /* 0x7fc0000000007421 */ /* 0x000fe20000000000 */
[----:B------:R-:W-:-:S03]  /*0220*/  IADD3 R8, PT, PT, R7, 0x1, RZ ;  /* 0x0000000107087810 */ /* 0x000fc60007ffe0ff */
[----:B------:R-:W-:Y:S01]  /*0230*/  FADD R0, R0, +QNAN ;  /* 0x7fc0000000007421 */ /* 0x000fe20000000000 */
[----:B------:R-:W-:-:S03]  /*0240*/  I2FP.F32.U32 R8, R8 ;  /* 0x0000000800087245 */ /* 0x000fc60000201000 */
[----:B------:R-:W-:-:S04]  /*0250*/  FADD R0, R0, +QNAN ;  /* 0x7fc0000000007421 */ /* 0x000fc80000000000 */
        /* <DEDUP_REMOVED lines=12> */
[----:B------:R-:W-:Y:S01]  /*0320*/  FADD R0, R0, +QNAN ;  /* 0x7fc0000000007421 */ /* 0x000fe20000000000 */
[----:B--2---:R0:W-:Y:S01]  /*0330*/  @!P0 STS [R6], R11 ;  /* 0x0000000b06008388 */ /* 0x0041e20000000800 */
[----:B------:R-:W-:Y:S08]  /*0340*/  BAR.SYNC.DEFER_BLOCKING 0x0 ;  /* 0x0000000000007b1d */ /* 0x000ff00000010000 */
[----:B------:R-:W-:Y:S01]  /*0350*/  BAR.SYNC.DEFER_BLOCKING 0x0 ;  /* 0x0000000000007b1d */ /* 0x000fe20000010000 */
[----:B------:R-:W-:-:S13]  /*0360*/  FSETP.GT.AND P0, PT, R5, R8, PT ;  /* 0x000000080500720b */ /* 0x000fda0003f04000 */
[----:B0-----:R-:W-:Y:S05]  /*0370*/  @!P0 BRA `(.L_x_17) ;  /* 0x00000004008c8947 */ /* 0x001fea0003800000 */
[----:B------:R-:W-:-:S04]  /*0380*/  IADD3 R13, PT, PT, R9, 0x10, RZ ;  /* 0x00000010090d7810 */ /* 0x000fc80007ffe0ff */
        /* <DEDUP_REMOVED lines=54> */
[----:B------:R-:W-:-:S03]  /*06f0*/  IADD3 R0, PT, PT, R7, 0x3, RZ ;  /* 0x0000000307007810 */ /* 0x000fc60007ffe0ff */
[----:B------:R-:W-:Y:S01]  /*0700*/  FADD R8, R8, +QNAN ;  /* 0x7fc0000008087421 */ /* 0x000fe20000000000 */
[----:B------:R-:W-:-:S03]  /*0710*/  I2FP.F32.U32 R0, R0 ;  /* 0x0000000000007245 */ /* 0x000fc60000201000 */
[----:B------:R-:W-:-:S04]  /*0720*/  FADD R8, R8, +QNAN ;  /* 0x7fc0000008087421 */ /* 0x000fc80000000000 */
[----:B------:R-:W-:Y:S01]  /*0730*/  FADD R8, R8, +QNAN ;  /* 0x7fc0000008087421 */ /* 0x000fe20000000000 */
[----:B--2---:R0:W-:Y:S01]  /*0740*/  @!P0 STS [R6], R11 ;  /* 0x0000000b06008388 */ /* 0x0041e20000000800 */
[----:B------:R-:W-:Y:S08]  /*0750*/  BAR.SYNC.DEFER_BLOCKING 0x0 ;  /* 0x0000000000007b1d */ /* 0x000ff00000010000 */
[----:B------:R-:W-:Y:S01]  /*0760*/  BAR.SYNC.DEFER_BLOCKING 0x0 ;  /* 0x0000000000007b1d */ /* 0x000fe20000010000 */
[----:B------:R-:W-:Y:S01]  /*0770*/  FSETP.GT.AND P0, PT, R5, R0, PT ;  /* 0x000000000500720b */ /* 0x000fe20003f04000 */
[----:B------:R-:W-:-:S12]  /*0780*/  FADD R0, R8, +QNAN ;  /* 0x7fc0000008007421 */ /* 0x000fd80000000000 */
        /* <DEDUP_REMOVED lines=10> */
[----:B------:R0:W2:Y:S01]  /*0830*/  @!P0 LDG.E.CONSTANT R9, desc[UR6][R8.64] ;  /* 0x0000000608098981 */ /* 0x0000a2000c1e9900 */
[----:B------:R-:W-:Y:S01]  /*0840*/  FADD R0, R0, +QNAN ;  /* 0x7fc0000000007421 */ /* 0x000fe20000000000 */
[----:B------:R-:W-:-:S03]  /*0850*/  IADD3 R7, PT, PT, R7, 0x4, RZ ;  /* 0x0000000407077810 */ /* 0x000fc60007ffe0ff */
        /* <DEDUP_REMOVED lines=11> */
[----:B0-----:R-:W-:Y:S01]  /*0910*/  FADD R8, R0, +QNAN ;  /* 0x7fc0000000087421 */ /* 0x001fe20000000000 */
        /* <DEDUP_REMOVED lines=8> */
[----:B0-----:R-:W-:Y:S05]  /*09a0*/  @P0 BRA `(.L_x_18) ;  /* 0xfffffff400f00947 */ /* 0x001fea000383ffff */
.L_x_17:
[----:B------:R-:W0:Y:S01]  /*09b0*/  LDCU UR4, c[0x0][0x3a8] ;  /* 0x00007500ff0477ac */ /* 0x000e220008000800 */
[----:B------:R-:W1:Y:S01]  /*09c0*/  LDCU UR5, c[0x0][0x3a0] ;  /* 0x00007400ff0577ac */ /* 0x000e620008000800 */
[----:B0-----:R-:W-:-:S04]  /*09d0*/  ISETP.GE.AND P0, PT, R3, UR4, PT ;  /* 0x0000000403007c0c */ /* 0x001fc8000bf06270 */
[----:B-1----:R-:W-:-:S13]  /*09e0*/  ISETP.GE.OR P0, PT, R2, UR5, P0 ;  /* 0x0000000502007c0c */ /* 0x002fda0008706670 */
[----:B------:R-:W-:Y:S05]  /*09f0*/  @P0 EXIT ;  /* 0x000000000000094d */ /* 0x000fea0003800000 */
[----:B------:R-:W0:Y:S08]  /*0a00*/  LDC.64 R4, c[0x0][0x398] ;  /* 0x0000e600ff047b82 */ /* 0x000e300000000a00 */
[----:B------:R-:W1:Y:S01]  /*0a10*/  LDC.64 R6, c[0x0][0x390] ;  /* 0x0000e400ff067b82 */ /* 0x000e620000000a00 */
[----:B0-----:R-:W-:-:S06]  /*0a20*/  IMAD.WIDE.U32 R4, R3, 0x4, R4 ;  /* 0x0000000403047825 */ /* 0x001fcc00078e0004 */
[----:B------:R-:W2:Y:S01]  /*0a30*/  LDG.E.CONSTANT R5, desc[UR6][R4.64] ;  /* 0x0000000604057981 */ /* 0x000ea2000c1e9900 */
[----:B------:R-:W-:-:S04]  /*0a40*/  IMAD R3, R2, UR4, R3 ;  /* 0x0000000402037c24 */ /* 0x000fc8000f8e0203 */
[----:B-1----:R-:W-:-:S04]  /*0a50*/  IMAD.WIDE.U32 R2, R3, 0x4, R6 ;  /* 0x0000000403027825 */ /* 0x002fc800078e0006 */
[----:B--2---:R-:W-:-:S05]  /*0a60*/  FADD R7, R5, R0 ;  /* 0x0000000005077221 */ /* 0x004fca0000000000 */
[----:B------:R-:W-:Y:S01]  /*0a70*/  STG.E desc[UR6][R2.64], R7 ;  /* 0x0000000702007986 */ /* 0x000fe2000c101906 */
[----:B------:R-:W-:Y:S05]  /*0a80*/  EXIT ;  /* 0x000000000000794d */ /* 0x000fea0003800000 */
.L_x_19:
        /* <DEDUP_REMOVED lines=15> */
.L_x_24:


//--------------------- .nv.shared.reserved.0     --------------------------
	.section	.nv.shared.reserved.0,"aw",@nobits
	.weak		__nv_reservedSMEM_offset_0_alias
	.size		__nv_reservedSMEM_offset_0_alias, 0, 64
	.other		__nv_reservedSMEM_offset_0_alias,@"STO_CUDA_RESERVED_SHARED STV_DEFAULT"
__nv_reservedSMEM_offset_0_alias:
	.zero		0
	.zero		64


//--------------------- .nv.shared._Z24matrixMultiply_broadcastPKfS0_PfS0_iii --------------------------
	.section	.nv.shared._Z24matrixMultiply_broadcastPKfS0_PfS0_iii,"aw",@nobits
	.sectionflags	@""
	.align	4
.nv.shared._Z24matrixMultiply_broadcastPKfS0_PfS0_iii:
	.zero		3072


//--------------------- .nv.shared._Z20tiled_mat_mul_kernelPfS_S_S_iii --------------------------
	.section	.nv.shared._Z20tiled_mat_mul_kernelPfS_S_S_iii,"aw",@nobits
	.sectionflags	@""
	.align	4
.nv.shared._Z20tiled_mat_mul_kernelPfS_S_S_iii:
	.zero		3072


//--------------------- .nv.shared._Z22optimized_tiled_matmulPKfS0_PfS0_iii --------------------------
	.section	.nv.shared._Z22optimized_tiled_matmulPKfS0_PfS0_iii,"aw",@nobits
	.sectionflags	@""
	.align	4
.nv.shared._Z22optimized_tiled_matmulPKfS0_PfS0_iii:
	.zero		2048


//--------------------- .nv.constant0._Z28matrixMultiply_broadcast_addPKfS0_PfS0_iii --------------------------
	.section	.nv.constant0._Z28matrixMultiply_broadcast_addPKfS0_PfS0_iii,"a",@progbits
	.sectionflags	@""
	.align	4
.nv.constant0._Z28matrixMultiply_broadcast_addPKfS0_PfS0_iii:
	.zero		940


//--------------------- .nv.constant0._Z14matrixMultiplyPKfS0_PfS0_iii --------------------------
	.section	.nv.constant0._Z14matrixMultiplyPKfS0_PfS0_iii,"a",@progbits
	.sectionflags	@""
	.align	4
.nv.constant0._Z14matrixMultiplyPKfS0_PfS0_iii:
	.zero		940


//--------------------- .nv.constant0._Z24matrixMultiply_broadcastPKfS0_PfS0_iii --------------------------
	.section	.nv.constant0._Z24matrixMultiply_broadcastPKfS0_PfS0_iii,"a",@progbits
	.sectionflags	@""
	.align	4
.nv.constant0._Z24matrixMultiply_broadcastPKfS0_PfS0_iii:
	.zero		940


//--------------------- .nv.constant0._Z20tiled_mat_mul_kernelPfS_S_S_iii --------------------------
	.section	.nv.constant0._Z20tiled_mat_mul_kernelPfS_S_S_iii,"a",@progbits
	.sectionflags	@""
	.align	4
.nv.constant0._Z20tiled_mat_mul_kernelPfS_S_S_iii:
	.zero		940


//--------------------- .nv.constant0._Z22optimized_tiled_matmulPKfS0_PfS0_iii --------------------------
	.section	.nv.constant0._Z22optimized_tiled_matmulPKfS0_PfS0_iii,"a",@progbits
	.sectionflags	@""
	.align	4
.nv.constant0._Z22optimized_tiled_matmulPKfS0_PfS0_iii:
	.zero		940


//--------------------- SYMBOLS --------------------------

	.type		.nv.reservedSmem.offset0,@object
	.size		.nv.reservedSmem.offset0,0x4
	.type		.nv.reservedSmem.cap,@object
	.size		.nv.reservedSmem.cap,0x4
